	.target	sm_90a

	.elftype	@"ET_EXEC"


//--------------------- .note.nv.tkinfo           --------------------------
	.section	.note.nv.tkinfo,"",@"SHT_NOTE"
	.sectionflags	@"SHF_NOTE_NV_TKINFO"
	.tkinfo
        /*0018*/ 	.word	0x00000002
        /*0030*/ 	.string	""
        /*0030*/ 	.string	"ptxas"
        /*0030*/ 	.string	"Cuda compilation tools, release 13.0, V13.0.88"
        /*0030*/ 	.string	"Build cuda_13.0.r13.0/compiler.36424714_0"
        /*0030*/ 	.string	"-arch sm_90a -m 64 "



//--------------------- .note.nv.cuinfo           --------------------------
	.section	.note.nv.cuinfo,"",@"SHT_NOTE"
	.sectionflags	@"SHF_NOTE_NV_CUINFO"
        /*0018*/ 	.short	0x0002
        /*001a*/ 	.short	0x005a
        /*001c*/ 	.short	0x0082
	.zero		2


//--------------------- .nv.info                  --------------------------
	.section	.nv.info,"",@"SHT_CUDA_INFO"
	.align	4


	//----- nvinfo : EIATTR_REGCOUNT
	.align		4
        /*0000*/ 	.byte	0x04, 0x2f
        /*0002*/ 	.short	(.L_12 - .L_11)
	.align		4
.L_11:
        /*0004*/ 	.word	index@(_ZN7cutlass13device_kernelINS_4gemm6kernel13GemmUniversalIN4cute5tupleIJiiiiEEENS1_10collective13CollectiveMmaINS1_37MainloopSm90TmaGmmaWarpSpecializedFP8ILi28ENS5_IJNS4_1CILi1EEESB_SB_EEENS1_32KernelTmaWarpSpecializedPingpongEEENS5_IJNSA_ILi64EEESF_SF_EEENS_12float_e4m3_tENS5_IJlSB_lEEESH_SI_NS4_8TiledMMAINS4_8MMA_AtomIJNS4_4SM904GMMA30MMA_64x64x32_F32E4M3E4M3_SS_TNILNSM_7ScaleInE1ELSO_1EEEEEENS4_6LayoutISC_NS5_IJNSA_ILi0EEESS_SS_EEEEENS5_IJNS4_10UnderscoreESV_SV_EEEEENS4_13SM90_TMA_LOADENS4_14ComposedLayoutINS4_7SwizzleILi2ELi4ELi3EEENS4_18smem_ptr_flag_bitsILi8EEENSR_INS5_IJNSA_ILi8EEESF_EEENS5_IJSF_SB_EEEEEEEvNS4_8identityESY_S18_vS19_EENS_8epilogue10collective6detail29Sm90TmaWarpSpecializedAdapterINS1C_15DefaultEpilogueISH_SI_SI_NS1B_6thread17LinearCombinationISH_Li1EffLNS1G_9ScaleType4KindE0ELNS_15FloatRoundStyleE2ESH_EENS1_15EpilogueDefaultEEEEEvvEEEEvNT_6ParamsE)
        /*0008*/ 	.word	0x000000a8


	//----- nvinfo : EIATTR_FRAME_SIZE
	.align		4
.L_12:
        /*000c*/ 	.byte	0x04, 0x11
        /*000e*/ 	.short	(.L_14 - .L_13)
	.align		4
.L_13:
        /*0010*/ 	.word	index@(_ZN7cutlass13device_kernelINS_4gemm6kernel13GemmUniversalIN4cute5tupleIJiiiiEEENS1_10collective13CollectiveMmaINS1_37MainloopSm90TmaGmmaWarpSpecializedFP8ILi28ENS5_IJNS4_1CILi1EEESB_SB_EEENS1_32KernelTmaWarpSpecializedPingpongEEENS5_IJNSA_ILi64EEESF_SF_EEENS_12float_e4m3_tENS5_IJlSB_lEEESH_SI_NS4_8TiledMMAINS4_8MMA_AtomIJNS4_4SM904GMMA30MMA_64x64x32_F32E4M3E4M3_SS_TNILNSM_7ScaleInE1ELSO_1EEEEEENS4_6LayoutISC_NS5_IJNSA_ILi0EEESS_SS_EEEEENS5_IJNS4_10UnderscoreESV_SV_EEEEENS4_13SM90_TMA_LOADENS4_14ComposedLayoutINS4_7SwizzleILi2ELi4ELi3EEENS4_18smem_ptr_flag_bitsILi8EEENSR_INS5_IJNSA_ILi8EEESF_EEENS5_IJSF_SB_EEEEEEEvNS4_8identityESY_S18_vS19_EENS_8epilogue10collective6detail29Sm90TmaWarpSpecializedAdapterINS1C_15DefaultEpilogueISH_SI_SI_NS1B_6thread17LinearCombinationISH_Li1EffLNS1G_9ScaleType4KindE0ELNS_15FloatRoundStyleE2ESH_EENS1_15EpilogueDefaultEEEEEvvEEEEvNT_6ParamsE)
        /*0014*/ 	.word	0x00000000


	//----- nvinfo : EIATTR_MIN_STACK_SIZE
	.align		4
.L_14:
        /*0018*/ 	.byte	0x04, 0x12
        /*001a*/ 	.short	(.L_16 - .L_15)
	.align		4
.L_15:
        /*001c*/ 	.word	index@(_ZN7cutlass13device_kernelINS_4gemm6kernel13GemmUniversalIN4cute5tupleIJiiiiEEENS1_10collective13CollectiveMmaINS1_37MainloopSm90TmaGmmaWarpSpecializedFP8ILi28ENS5_IJNS4_1CILi1EEESB_SB_EEENS1_32KernelTmaWarpSpecializedPingpongEEENS5_IJNSA_ILi64EEESF_SF_EEENS_12float_e4m3_tENS5_IJlSB_lEEESH_SI_NS4_8TiledMMAINS4_8MMA_AtomIJNS4_4SM904GMMA30MMA_64x64x32_F32E4M3E4M3_SS_TNILNSM_7ScaleInE1ELSO_1EEEEEENS4_6LayoutISC_NS5_IJNSA_ILi0EEESS_SS_EEEEENS5_IJNS4_10UnderscoreESV_SV_EEEEENS4_13SM90_TMA_LOADENS4_14ComposedLayoutINS4_7SwizzleILi2ELi4ELi3EEENS4_18smem_ptr_flag_bitsILi8EEENSR_INS5_IJNSA_ILi8EEESF_EEENS5_IJSF_SB_EEEEEEEvNS4_8identityESY_S18_vS19_EENS_8epilogue10collective6detail29Sm90TmaWarpSpecializedAdapterINS1C_15DefaultEpilogueISH_SI_SI_NS1B_6thread17LinearCombinationISH_Li1EffLNS1G_9ScaleType4KindE0ELNS_15FloatRoundStyleE2ESH_EENS1_15EpilogueDefaultEEEEEvvEEEEvNT_6ParamsE)
        /*0020*/ 	.word	0x00000000
.L_16:


//--------------------- .nv.compat                --------------------------
	.section	.nv.compat,"",@"SHT_CUDA_COMPAT_INFO"
	.align	4
        /*0000*/ 	.byte	0x02, 0x09, 0x01, 0x00, 0x02, 0x02, 0x04, 0x00, 0x02, 0x05, 0x05, 0x00, 0x03, 0x07, 0x01, 0x01
        /*0010*/ 	.byte	0x02, 0x03, 0x01, 0x00, 0x02, 0x06, 0x01, 0x00, 0x04, 0x0b, 0x08, 0x00, 0x00, 0x00, 0x00, 0x00
        /*0020*/ 	.byte	0x00, 0x00, 0x00, 0x00


//--------------------- .nv.info._ZN7cutlass13device_kernelINS_4gemm6kernel13GemmUniversalIN4cute5tupleIJiiiiEEENS1_10collective13CollectiveMmaINS1_37MainloopSm90TmaGmmaWarpSpecializedFP8ILi28ENS5_IJNS4_1CILi1EEESB_SB_EEENS1_32KernelTmaWarpSpecializedPingpongEEENS5_IJNSA_ILi64EEESF_SF_EEENS_12float_e4m3_tENS5_IJlSB_lEEESH_SI_NS4_8TiledMMAINS4_8MMA_AtomIJNS4_4SM904GMMA30MMA_64x64x32_F32E4M3E4M3_SS_TNILNSM_7ScaleInE1ELSO_1EEEEEENS4_6LayoutISC_NS5_IJNSA_ILi0EEESS_SS_EEEEENS5_IJNS4_10UnderscoreESV_SV_EEEEENS4_13SM90_TMA_LOADENS4_14ComposedLayoutINS4_7SwizzleILi2ELi4ELi3EEENS4_18smem_ptr_flag_bitsILi8EEENSR_INS5_IJNSA_ILi8EEESF_EEENS5_IJSF_SB_EEEEEEEvNS4_8identityESY_S18_vS19_EENS_8epilogue10collective6detail29Sm90TmaWarpSpecializedAdapterINS1C_15DefaultEpilogueISH_SI_SI_NS1B_6thread17LinearCombinationISH_Li1EffLNS1G_9ScaleType4KindE0ELNS_15FloatRoundStyleE2ESH_EENS1_15EpilogueDefaultEEEEEvvEEEEvNT_6ParamsE --------------------------
	.section	.nv.info._ZN7cutlass13device_kernelINS_4gemm6kernel13GemmUniversalIN4cute5tupleIJiiiiEEENS1_10collective13CollectiveMmaINS1_37MainloopSm90TmaGmmaWarpSpecializedFP8ILi28ENS5_IJNS4_1CILi1EEESB_SB_EEENS1_32KernelTmaWarpSpecializedPingpongEEENS5_IJNSA_ILi64EEESF_SF_EEENS_12float_e4m3_tENS5_IJlSB_lEEESH_SI_NS4_8TiledMMAINS4_8MMA_AtomIJNS4_4SM904GMMA30MMA_64x64x32_F32E4M3E4M3_SS_TNILNSM_7ScaleInE1ELSO_1EEEEEENS4_6LayoutISC_NS5_IJNSA_ILi0EEESS_SS_EEEEENS5_IJNS4_10UnderscoreESV_SV_EEEEENS4_13SM90_TMA_LOADENS4_14ComposedLayoutINS4_7SwizzleILi2ELi4ELi3EEENS4_18smem_ptr_flag_bitsILi8EEENSR_INS5_IJNSA_ILi8EEESF_EEENS5_IJSF_SB_EEEEEEEvNS4_8identityESY_S18_vS19_EENS_8epilogue10collective6detail29Sm90TmaWarpSpecializedAdapterINS1C_15DefaultEpilogueISH_SI_SI_NS1B_6thread17LinearCombinationISH_Li1EffLNS1G_9ScaleType4KindE0ELNS_15FloatRoundStyleE2ESH_EENS1_15EpilogueDefaultEEEEEvvEEEEvNT_6ParamsE,"",@"SHT_CUDA_INFO"
	.sectionflags	@""
	.align	4


	//----- nvinfo : EIATTR_CUDA_API_VERSION
	.align		4
        /*0000*/ 	.byte	0x04, 0x37
        /*0002*/ 	.short	(.L_18 - .L_17)
.L_17:
        /*0004*/ 	.word	0x00000082


	//----- nvinfo : EIATTR_KPARAM_INFO
	.align		4
.L_18:
        /*0008*/ 	.byte	0x04, 0x17
        /*000a*/ 	.short	(.L_20 - .L_19)
.L_19:
        /*000c*/ 	.word	0x00000000
        /*0010*/ 	.short	0x0000
        /*0012*/ 	.short	0x0070
        /*0014*/ 	.byte	0x00, 0xf0, 0x01, 0x10


	//----- nvinfo : EIATTR_SPARSE_MMA_MASK
	.align		4
.L_20:
        /*0018*/ 	.byte	0x03, 0x50
        /*001a*/ 	.short	0x0000


	//----- nvinfo : EIATTR_MAXREG_COUNT
	.align		4
        /*001c*/ 	.byte	0x03, 0x1b
        /*001e*/ 	.short	0x00a8


	//----- nvinfo : EIATTR_NUM_BARRIERS
	.align		4
        /*0020*/ 	.byte	0x02, 0x4c
        /*0022*/ 	.byte	0x01
	.zero		1


	//----- nvinfo : EIATTR_MERCURY_ISA_VERSION
	.align		4
        /*0024*/ 	.byte	0x03, 0x5f
        /*0026*/ 	.short	0x0101


	//----- nvinfo : EIATTR_INT_WARP_WIDE_INSTR_OFFSETS
	.align		4
        /*0028*/ 	.byte	0x04, 0x31
        /*002a*/ 	.short	(.L_22 - .L_21)


	//   ....[0]....
.L_21:
        /*002c*/ 	.word	0x00000750


	//   ....[1]....
        /*0030*/ 	.word	0x00000770


	//   ....[2]....
        /*0034*/ 	.word	0x000007f0


	//   ....[3]....
        /*0038*/ 	.word	0x00000800


	//   ....[4]....
        /*003c*/ 	.word	0x00000810


	//   ....[5]....
        /*0040*/ 	.word	0x00000830


	//   ....[6]....
        /*0044*/ 	.word	0x00000880


	//   ....[7]....
        /*0048*/ 	.word	0x000008a0


	//----- nvinfo : EIATTR_COOP_GROUP_MASK_REGIDS
	.align		4
.L_22:
        /*004c*/ 	.byte	0x04, 0x29
        /*004e*/ 	.short	(.L_24 - .L_23)


	//   ....[0]....
.L_23:
        /*0050*/ 	.word	0xffffffff


	//   ....[1]....
        /*0054*/ 	.word	0xffffffff


	//   ....[2]....
        /*0058*/ 	.word	0xffffffff


	//   ....[3]....
        /*005c*/ 	.word	0xffffffff


	//   ....[4]....
        /*0060*/ 	.word	0xffffffff


	//   ....[5]....
        /*0064*/ 	.word	0xffffffff


	//----- nvinfo : EIATTR_COOP_GROUP_INSTR_OFFSETS
	.align		4
.L_24:
        /*0068*/ 	.byte	0x04, 0x28
        /*006a*/ 	.short	(.L_26 - .L_25)


	//   ....[0]....
.L_25:
        /*006c*/ 	.word	0x00000060


	//   ....[1]....
        /*0070*/ 	.word	0x00000070


	//   ....[2]....
        /*0074*/ 	.word	0x00000130


	//   ....[3]....
        /*0078*/ 	.word	0x000005f0


	//   ....[4]....
        /*007c*/ 	.word	0x00000630


	//   ....[5]....
        /*0080*/ 	.word	0x00000670


	//----- nvinfo : EIATTR_REG_RECONFIG
	.align		4
.L_26:
        /*0084*/ 	.byte	0x01, 0x54
	.zero		2


	//----- nvinfo : EIATTR_MBARRIER_INSTR_OFFSETS
	.align		4
        /*0088*/ 	.byte	0x04, 0x39
        /*008a*/ 	.short	(.L_28 - .L_27)


	//   ....[0]....
.L_27:
        /*008c*/ 	.word	0x00000250
        /*0090*/ 	.word	0x000000ff
        /*0094*/ 	.word	0x00000000
        /*0098*/ 	.short	0x0100
        /*009a*/ 	.byte	0x08
	.zero		1


	//   ....[1]....
        /*009c*/ 	.word	0x00000260
        /*00a0*/ 	.word	0x000000ff
        /*00a4*/ 	.word	0x000000e0
        /*00a8*/ 	.short	0x0100
        /*00aa*/ 	.byte	0x08
	.zero		1


	//   ....[2]....
        /*00ac*/ 	.word	0x00000270
        /*00b0*/ 	.word	0x000000ff
        /*00b4*/ 	.word	0x00000008
        /*00b8*/ 	.short	0x0100
        /*00ba*/ 	.byte	0x08
	.zero		1


	//   ....[3]....
        /*00bc*/ 	.word	0x00000280
        /*00c0*/ 	.word	0x000000ff
        /*00c4*/ 	.word	0x000000e8
        /*00c8*/ 	.short	0x0100
        /*00ca*/ 	.byte	0x08
	.zero		1


	//   ....[4]....
        /*00cc*/ 	.word	0x00000290
        /*00d0*/ 	.word	0x000000ff
        /*00d4*/ 	.word	0x00000010
        /*00d8*/ 	.short	0x0100
        /*00da*/ 	.byte	0x08
	.zero		1


	//   ....[5]....
        /*00dc*/ 	.word	0x000002a0
        /*00e0*/ 	.word	0x000000ff
        /*00e4*/ 	.word	0x000000f0
        /*00e8*/ 	.short	0x0100
        /*00ea*/ 	.byte	0x08
	.zero		1


	//   ....[6]....
        /*00ec*/ 	.word	0x000002b0
        /*00f0*/ 	.word	0x000000ff
        /*00f4*/ 	.word	0x00000018
        /*00f8*/ 	.short	0x0100
        /*00fa*/ 	.byte	0x08
	.zero		1


	//   ....[7]....
        /*00fc*/ 	.word	0x000002c0
        /*0100*/ 	.word	0x000000ff
        /*0104*/ 	.word	0x000000f8
        /*0108*/ 	.short	0x0100
        /*010a*/ 	.byte	0x08
	.zero		1


	//   ....[8]....
        /*010c*/ 	.word	0x000002d0
        /*0110*/ 	.word	0x000000ff
        /*0114*/ 	.word	0x00000020
        /*0118*/ 	.short	0x0100
        /*011a*/ 	.byte	0x08
	.zero		1


	//   ....[9]....
        /*011c*/ 	.word	0x000002e0
        /*0120*/ 	.word	0x000000ff
        /*0124*/ 	.word	0x00000100
        /*0128*/ 	.short	0x0100
        /*012a*/ 	.byte	0x08
	.zero		1


	//   ....[10]....
        /*012c*/ 	.word	0x000002f0
        /*0130*/ 	.word	0x000000ff
        /*0134*/ 	.word	0x00000028
        /*0138*/ 	.short	0x0100
        /*013a*/ 	.byte	0x08
	.zero		1


	//   ....[11]....
        /*013c*/ 	.word	0x00000300
        /*0140*/ 	.word	0x000000ff
        /*0144*/ 	.word	0x00000108
        /*0148*/ 	.short	0x0100
        /*014a*/ 	.byte	0x08
	.zero		1


	//   ....[12]....
        /*014c*/ 	.word	0x00000310
        /*0150*/ 	.word	0x000000ff
        /*0154*/ 	.word	0x00000030
        /*0158*/ 	.short	0x0100
        /*015a*/ 	.byte	0x08
	.zero		1


	//   ....[13]....
        /*015c*/ 	.word	0x00000320
        /*0160*/ 	.word	0x000000ff
        /*0164*/ 	.word	0x00000110
        /*0168*/ 	.short	0x0100
        /*016a*/ 	.byte	0x08
	.zero		1


	//   ....[14]....
        /*016c*/ 	.word	0x00000330
        /*0170*/ 	.word	0x000000ff
        /*0174*/ 	.word	0x00000038
        /*0178*/ 	.short	0x0100
        /*017a*/ 	.byte	0x08
	.zero		1


	//   ....[15]....
        /*017c*/ 	.word	0x00000340
        /*0180*/ 	.word	0x000000ff
        /*0184*/ 	.word	0x00000118
        /*0188*/ 	.short	0x0100
        /*018a*/ 	.byte	0x08
	.zero		1


	//   ....[16]....
        /*018c*/ 	.word	0x00000350
        /*0190*/ 	.word	0x000000ff
        /*0194*/ 	.word	0x00000040
        /*0198*/ 	.short	0x0100
        /*019a*/ 	.byte	0x08
	.zero		1


	//   ....[17]....
        /*019c*/ 	.word	0x00000360
        /*01a0*/ 	.word	0x000000ff
        /*01a4*/ 	.word	0x00000120
        /*01a8*/ 	.short	0x0100
        /*01aa*/ 	.byte	0x08
	.zero		1


	//   ....[18]....
        /*01ac*/ 	.word	0x00000370
        /*01b0*/ 	.word	0x000000ff
        /*01b4*/ 	.word	0x00000048
        /*01b8*/ 	.short	0x0100
        /*01ba*/ 	.byte	0x08
	.zero		1


	//   ....[19]....
        /*01bc*/ 	.word	0x00000380
        /*01c0*/ 	.word	0x000000ff
        /*01c4*/ 	.word	0x00000128
        /*01c8*/ 	.short	0x0100
        /*01ca*/ 	.byte	0x08
	.zero		1


	//   ....[20]....
        /*01cc*/ 	.word	0x00000390
        /*01d0*/ 	.word	0x000000ff
        /*01d4*/ 	.word	0x00000050
        /*01d8*/ 	.short	0x0100
        /*01da*/ 	.byte	0x08
	.zero		1


	//   ....[21]....
        /*01dc*/ 	.word	0x000003a0
        /*01e0*/ 	.word	0x000000ff
        /*01e4*/ 	.word	0x00000130
        /*01e8*/ 	.short	0x0100
        /*01ea*/ 	.byte	0x08
	.zero		1


	//   ....[22]....
        /*01ec*/ 	.word	0x000003b0
        /*01f0*/ 	.word	0x000000ff
        /*01f4*/ 	.word	0x00000058
        /*01f8*/ 	.short	0x0100
        /*01fa*/ 	.byte	0x08
	.zero		1


	//   ....[23]....
        /*01fc*/ 	.word	0x000003c0
        /*0200*/ 	.word	0x000000ff
        /*0204*/ 	.word	0x00000138
        /*0208*/ 	.short	0x0100
        /*020a*/ 	.byte	0x08
	.zero		1


	//   ....[24]....
        /*020c*/ 	.word	0x000003d0
        /*0210*/ 	.word	0x000000ff
        /*0214*/ 	.word	0x00000060
        /*0218*/ 	.short	0x0100
        /*021a*/ 	.byte	0x08
	.zero		1


	//   ....[25]....
        /*021c*/ 	.word	0x000003e0
        /*0220*/ 	.word	0x000000ff
        /*0224*/ 	.word	0x00000140
        /*0228*/ 	.short	0x0100
        /*022a*/ 	.byte	0x08
	.zero		1


	//   ....[26]....
        /*022c*/ 	.word	0x000003f0
        /*0230*/ 	.word	0x000000ff
        /*0234*/ 	.word	0x00000068
        /*0238*/ 	.short	0x0100
        /*023a*/ 	.byte	0x08
	.zero		1


	//   ....[27]....
        /*023c*/ 	.word	0x00000400
        /*0240*/ 	.word	0x000000ff
        /*0244*/ 	.word	0x00000148
        /*0248*/ 	.short	0x0100
        /*024a*/ 	.byte	0x08
	.zero		1


	//   ....[28]....
        /*024c*/ 	.word	0x00000410
        /*0250*/ 	.word	0x000000ff
        /*0254*/ 	.word	0x00000070
        /*0258*/ 	.short	0x0100
        /*025a*/ 	.byte	0x08
	.zero		1


	//   ....[29]....
        /*025c*/ 	.word	0x00000420
        /*0260*/ 	.word	0x000000ff
        /*0264*/ 	.word	0x00000150
        /*0268*/ 	.short	0x0100
        /*026a*/ 	.byte	0x08
	.zero		1


	//   ....[30]....
        /*026c*/ 	.word	0x00000430
        /*0270*/ 	.word	0x000000ff
        /*0274*/ 	.word	0x00000078
        /*0278*/ 	.short	0x0100
        /*027a*/ 	.byte	0x08
	.zero		1


	//   ....[31]....
        /*027c*/ 	.word	0x00000440
        /*0280*/ 	.word	0x000000ff
        /*0284*/ 	.word	0x00000158
        /*0288*/ 	.short	0x0100
        /*028a*/ 	.byte	0x08
	.zero		1


	//   ....[32]....
        /*028c*/ 	.word	0x00000450
        /*0290*/ 	.word	0x000000ff
        /*0294*/ 	.word	0x00000080
        /*0298*/ 	.short	0x0100
        /*029a*/ 	.byte	0x08
	.zero		1


	//   ....[33]....
        /*029c*/ 	.word	0x00000460
        /*02a0*/ 	.word	0x000000ff
        /*02a4*/ 	.word	0x00000160
        /*02a8*/ 	.short	0x0100
        /*02aa*/ 	.byte	0x08
	.zero		1


	//   ....[34]....
        /*02ac*/ 	.word	0x00000470
        /*02b0*/ 	.word	0x000000ff
        /*02b4*/ 	.word	0x00000088
        /*02b8*/ 	.short	0x0100
        /*02ba*/ 	.byte	0x08
	.zero		1


	//   ....[35]....
        /*02bc*/ 	.word	0x00000480
        /*02c0*/ 	.word	0x000000ff
        /*02c4*/ 	.word	0x00000168
        /*02c8*/ 	.short	0x0100
        /*02ca*/ 	.byte	0x08
	.zero		1


	//   ....[36]....
        /*02cc*/ 	.word	0x00000490
        /*02d0*/ 	.word	0x000000ff
        /*02d4*/ 	.word	0x00000090
        /*02d8*/ 	.short	0x0100
        /*02da*/ 	.byte	0x08
	.zero		1


	//   ....[37]....
        /*02dc*/ 	.word	0x000004a0
        /*02e0*/ 	.word	0x000000ff
        /*02e4*/ 	.word	0x00000170
        /*02e8*/ 	.short	0x0100
        /*02ea*/ 	.byte	0x08
	.zero		1


	//   ....[38]....
        /*02ec*/ 	.word	0x000004b0
        /*02f0*/ 	.word	0x000000ff
        /*02f4*/ 	.word	0x00000098
        /*02f8*/ 	.short	0x0100
        /*02fa*/ 	.byte	0x08
	.zero		1


	//   ....[39]....
        /*02fc*/ 	.word	0x000004c0
        /*0300*/ 	.word	0x000000ff
        /*0304*/ 	.word	0x00000178
        /*0308*/ 	.short	0x0100
        /*030a*/ 	.byte	0x08
	.zero		1


	//   ....[40]....
        /*030c*/ 	.word	0x000004d0
        /*0310*/ 	.word	0x000000ff
        /*0314*/ 	.word	0x000000a0
        /*0318*/ 	.short	0x0100
        /*031a*/ 	.byte	0x08
	.zero		1


	//   ....[41]....
        /*031c*/ 	.word	0x000004e0
        /*0320*/ 	.word	0x000000ff
        /*0324*/ 	.word	0x00000180
        /*0328*/ 	.short	0x0100
        /*032a*/ 	.byte	0x08
	.zero		1


	//   ....[42]....
        /*032c*/ 	.word	0x000004f0
        /*0330*/ 	.word	0x000000ff
        /*0334*/ 	.word	0x000000a8
        /*0338*/ 	.short	0x0100
        /*033a*/ 	.byte	0x08
	.zero		1


	//   ....[43]....
        /*033c*/ 	.word	0x00000500
        /*0340*/ 	.word	0x000000ff
        /*0344*/ 	.word	0x00000188
        /*0348*/ 	.short	0x0100
        /*034a*/ 	.byte	0x08
	.zero		1


	//   ....[44]....
        /*034c*/ 	.word	0x00000510
        /*0350*/ 	.word	0x000000ff
        /*0354*/ 	.word	0x000000b0
        /*0358*/ 	.short	0x0100
        /*035a*/ 	.byte	0x08
	.zero		1


	//   ....[45]....
        /*035c*/ 	.word	0x00000520
        /*0360*/ 	.word	0x000000ff
        /*0364*/ 	.word	0x00000190
        /*0368*/ 	.short	0x0100
        /*036a*/ 	.byte	0x08
	.zero		1


	//   ....[46]....
        /*036c*/ 	.word	0x00000530
        /*0370*/ 	.word	0x000000ff
        /*0374*/ 	.word	0x000000b8
        /*0378*/ 	.short	0x0100
        /*037a*/ 	.byte	0x08
	.zero		1


	//   ....[47]....
        /*037c*/ 	.word	0x00000540
        /*0380*/ 	.word	0x000000ff
        /*0384*/ 	.word	0x00000198
        /*0388*/ 	.short	0x0100
        /*038a*/ 	.byte	0x08
	.zero		1


	//   ....[48]....
        /*038c*/ 	.word	0x00000550
        /*0390*/ 	.word	0x000000ff
        /*0394*/ 	.word	0x000000c0
        /*0398*/ 	.short	0x0100
        /*039a*/ 	.byte	0x08
	.zero		1


	//   ....[49]....
        /*039c*/ 	.word	0x00000560
        /*03a0*/ 	.word	0x000000ff
        /*03a4*/ 	.word	0x000001a0
        /*03a8*/ 	.short	0x0100
        /*03aa*/ 	.byte	0x08
	.zero		1


	//   ....[50]....
        /*03ac*/ 	.word	0x00000570
        /*03b0*/ 	.word	0x000000ff
        /*03b4*/ 	.word	0x000000c8
        /*03b8*/ 	.short	0x0100
        /*03ba*/ 	.byte	0x08
	.zero		1


	//   ....[51]....
        /*03bc*/ 	.word	0x00000580
        /*03c0*/ 	.word	0x000000ff
        /*03c4*/ 	.word	0x000001a8
        /*03c8*/ 	.short	0x0100
        /*03ca*/ 	.byte	0x08
	.zero		1


	//   ....[52]....
        /*03cc*/ 	.word	0x00000590
        /*03d0*/ 	.word	0x000000ff
        /*03d4*/ 	.word	0x000000d0
        /*03d8*/ 	.short	0x0100
        /*03da*/ 	.byte	0x08
	.zero		1


	//   ....[53]....
        /*03dc*/ 	.word	0x000005a0
        /*03e0*/ 	.word	0x000000ff
        /*03e4*/ 	.word	0x000001b0
        /*03e8*/ 	.short	0x0100
        /*03ea*/ 	.byte	0x08
	.zero		1


	//   ....[54]....
        /*03ec*/ 	.word	0x000005b0
        /*03f0*/ 	.word	0x000000ff
        /*03f4*/ 	.word	0x000000d8
        /*03f8*/ 	.short	0x0100
        /*03fa*/ 	.byte	0x08
	.zero		1


	//   ....[55]....
        /*03fc*/ 	.word	0x000005c0
        /*0400*/ 	.word	0x000000ff
        /*0404*/ 	.word	0x000001b8
        /*0408*/ 	.short	0x0100
        /*040a*/ 	.byte	0x08
	.zero		1


	//   ....[56]....
        /*040c*/ 	.word	0x000008e0
        /*0410*/ 	.word	0x000000ff
        /*0414*/ 	.word	0x000001f0
        /*0418*/ 	.short	0x0100
        /*041a*/ 	.byte	0x08
	.zero		1


	//   ....[57]....
        /*041c*/ 	.word	0x00000950
        /*0420*/ 	.word	0x000000ff
        /*0424*/ 	.word	0x000001f8
        /*0428*/ 	.short	0x0100
        /*042a*/ 	.byte	0x08
	.zero		1


	//   ....[58]....
        /*042c*/ 	.word	0x00000970
        /*0430*/ 	.word	0x000000ff
        /*0434*/ 	.word	0x000001d0
        /*0438*/ 	.short	0x0100
        /*043a*/ 	.byte	0x09
	.zero		1


	//   ....[59]....
        /*043c*/ 	.word	0x00000980
        /*0440*/ 	.word	0x000000ff
        /*0444*/ 	.word	0x000001d8
        /*0448*/ 	.short	0x0100
        /*044a*/ 	.byte	0x09
	.zero		1


	//   ....[60]....
        /*044c*/ 	.word	0x00000990
        /*0450*/ 	.word	0x000000ff
        /*0454*/ 	.word	0x000001e0
        /*0458*/ 	.short	0x0100
        /*045a*/ 	.byte	0x09
	.zero		1


	//   ....[61]....
        /*045c*/ 	.word	0x000009a0
        /*0460*/ 	.word	0x000000ff
        /*0464*/ 	.word	0x000001e8
        /*0468*/ 	.short	0x0100
        /*046a*/ 	.byte	0x09
	.zero		1


	//   ....[62]....
        /*046c*/ 	.word	0x000017d0
        /*0470*/ 	.word	0x000000ff
        /*0474*/ 	.word	0xfffffff8
        /*0478*/ 	.short	0x010a
        /*047a*/ 	.byte	0x0f
	.zero		1


	//   ....[63]....
        /*047c*/ 	.word	0x00001aa0
        /*0480*/ 	.word	0x000000ff
        /*0484*/ 	.word	0x00000000
        /*0488*/ 	.short	0x010a
        /*048a*/ 	.byte	0x06
	.zero		1


	//   ....[64]....
        /*048c*/ 	.word	0x00001ae0
        /*0490*/ 	.word	0x000000ff
        /*0494*/ 	.word	0x00000000
        /*0498*/ 	.short	0x010a
        /*049a*/ 	.byte	0x06
	.zero		1


	//   ....[65]....
        /*049c*/ 	.word	0x00002050
        /*04a0*/ 	.word	0x000000ff
        /*04a4*/ 	.word	0x00000000
        /*04a8*/ 	.short	0x010a
        /*04aa*/ 	.byte	0x09
	.zero		1


	//   ....[66]....
        /*04ac*/ 	.word	0x00002090
        /*04b0*/ 	.word	0x000000ff
        /*04b4*/ 	.word	0x00000000
        /*04b8*/ 	.short	0x010a
        /*04ba*/ 	.byte	0x09
	.zero		1


	//   ....[67]....
        /*04bc*/ 	.word	0x00002470
        /*04c0*/ 	.word	0x000000ff
        /*04c4*/ 	.word	0x00000000
        /*04c8*/ 	.short	0x0101
        /*04ca*/ 	.byte	0x08
	.zero		1


	//   ....[68]....
        /*04cc*/ 	.word	0x000027e0
        /*04d0*/ 	.word	0x0000000f
        /*04d4*/ 	.word	0x00000000
        /*04d8*/ 	.short	0x0101
        /*04da*/ 	.byte	0x18
	.zero		1


	//   ....[69]....
        /*04dc*/ 	.word	0x000028c0
        /*04e0*/ 	.word	0x000000ff
        /*04e4*/ 	.word	0x00000000
        /*04e8*/ 	.short	0x0101
        /*04ea*/ 	.byte	0x06
	.zero		1


	//   ....[70]....
        /*04ec*/ 	.word	0x00002970
        /*04f0*/ 	.word	0x000000ff
        /*04f4*/ 	.word	0x00000008
        /*04f8*/ 	.short	0x010a
        /*04fa*/ 	.byte	0x0f
	.zero		1


	//   ....[71]....
        /*04fc*/ 	.word	0x000051d0
        /*0500*/ 	.word	0x00000004
        /*0504*/ 	.word	0x00000000
        /*0508*/ 	.short	0x0101
        /*050a*/ 	.byte	0x18
	.zero		1


	//   ....[72]....
        /*050c*/ 	.word	0x00005ab0
        /*0510*/ 	.word	0x00000013
        /*0514*/ 	.word	0x000000e0
        /*0518*/ 	.short	0x010a
        /*051a*/ 	.byte	0x3f
	.zero		1


	//   ....[73]....
        /*051c*/ 	.word	0x00005e30
        /*0520*/ 	.word	0x00000004
        /*0524*/ 	.word	0x000001f8
        /*0528*/ 	.short	0x0101
        /*052a*/ 	.byte	0x3f
	.zero		1


	//   ....[74]....
        /*052c*/ 	.word	0x00006560
        /*0530*/ 	.word	0x00000005
        /*0534*/ 	.word	0x00000000
        /*0538*/ 	.short	0x010a
        /*053a*/ 	.byte	0x3f
	.zero		1


	//   ....[75]....
        /*053c*/ 	.word	0x000065e0
        /*0540*/ 	.word	0x00000007
        /*0544*/ 	.word	0x00000000
        /*0548*/ 	.short	0x010a
        /*054a*/ 	.byte	0x3f
	.zero		1


	//   ....[76]....
        /*054c*/ 	.word	0x00006670
        /*0550*/ 	.word	0x00000006
        /*0554*/ 	.word	0x00000000
        /*0558*/ 	.short	0x010a
        /*055a*/ 	.byte	0x3f
	.zero		1


	//   ....[77]....
        /*055c*/ 	.word	0x00006700
        /*0560*/ 	.word	0x00000007
        /*0564*/ 	.word	0x00000000
        /*0568*/ 	.short	0x010a
        /*056a*/ 	.byte	0x3f
	.zero		1


	//   ....[78]....
        /*056c*/ 	.word	0x00006790
        /*0570*/ 	.word	0x00000006
        /*0574*/ 	.word	0x00000000
        /*0578*/ 	.short	0x010a
        /*057a*/ 	.byte	0x3f
	.zero		1


	//   ....[79]....
        /*057c*/ 	.word	0x00006820
        /*0580*/ 	.word	0x00000007
        /*0584*/ 	.word	0x00000000
        /*0588*/ 	.short	0x010a
        /*058a*/ 	.byte	0x3f
	.zero		1


	//   ....[80]....
        /*058c*/ 	.word	0x000068b0
        /*0590*/ 	.word	0x00000006
        /*0594*/ 	.word	0x00000000
        /*0598*/ 	.short	0x010a
        /*059a*/ 	.byte	0x3f
	.zero		1


	//   ....[81]....
        /*059c*/ 	.word	0x00006940
        /*05a0*/ 	.word	0x00000007
        /*05a4*/ 	.word	0x00000000
        /*05a8*/ 	.short	0x010a
        /*05aa*/ 	.byte	0x3f
	.zero		1


	//   ....[82]....
        /*05ac*/ 	.word	0x000069d0
        /*05b0*/ 	.word	0x00000006
        /*05b4*/ 	.word	0x00000000
        /*05b8*/ 	.short	0x010a
        /*05ba*/ 	.byte	0x3f
	.zero		1


	//   ....[83]....
        /*05bc*/ 	.word	0x00006a60
        /*05c0*/ 	.word	0x00000007
        /*05c4*/ 	.word	0x00000000
        /*05c8*/ 	.short	0x010a
        /*05ca*/ 	.byte	0x3f
	.zero		1


	//   ....[84]....
        /*05cc*/ 	.word	0x00006af0
        /*05d0*/ 	.word	0x00000006
        /*05d4*/ 	.word	0x00000000
        /*05d8*/ 	.short	0x010a
        /*05da*/ 	.byte	0x3f
	.zero		1


	//   ....[85]....
        /*05dc*/ 	.word	0x00006b80
        /*05e0*/ 	.word	0x00000007
        /*05e4*/ 	.word	0x00000000
        /*05e8*/ 	.short	0x010a
        /*05ea*/ 	.byte	0x3f
	.zero		1


	//   ....[86]....
        /*05ec*/ 	.word	0x00006c10
        /*05f0*/ 	.word	0x00000006
        /*05f4*/ 	.word	0x00000000
        /*05f8*/ 	.short	0x010a
        /*05fa*/ 	.byte	0x3f
	.zero		1


	//   ....[87]....
        /*05fc*/ 	.word	0x00006ca0
        /*0600*/ 	.word	0x00000007
        /*0604*/ 	.word	0x00000000
        /*0608*/ 	.short	0x010a
        /*060a*/ 	.byte	0x3f
	.zero		1


	//   ....[88]....
        /*060c*/ 	.word	0x00006d30
        /*0610*/ 	.word	0x00000006
        /*0614*/ 	.word	0x00000000
        /*0618*/ 	.short	0x010a
        /*061a*/ 	.byte	0x3f
	.zero		1


	//   ....[89]....
        /*061c*/ 	.word	0x00006dc0
        /*0620*/ 	.word	0x00000007
        /*0624*/ 	.word	0x00000000
        /*0628*/ 	.short	0x010a
        /*062a*/ 	.byte	0x3f
	.zero		1


	//   ....[90]....
        /*062c*/ 	.word	0x00006e50
        /*0630*/ 	.word	0x00000006
        /*0634*/ 	.word	0x00000000
        /*0638*/ 	.short	0x010a
        /*063a*/ 	.byte	0x3f
	.zero		1


	//   ....[91]....
        /*063c*/ 	.word	0x00006ee0
        /*0640*/ 	.word	0x00000007
        /*0644*/ 	.word	0x00000000
        /*0648*/ 	.short	0x010a
        /*064a*/ 	.byte	0x3f
	.zero		1


	//   ....[92]....
        /*064c*/ 	.word	0x00006f70
        /*0650*/ 	.word	0x00000006
        /*0654*/ 	.word	0x00000000
        /*0658*/ 	.short	0x010a
        /*065a*/ 	.byte	0x3f
	.zero		1


	//   ....[93]....
        /*065c*/ 	.word	0x00007000
        /*0660*/ 	.word	0x00000007
        /*0664*/ 	.word	0x00000000
        /*0668*/ 	.short	0x010a
        /*066a*/ 	.byte	0x3f
	.zero		1


	//   ....[94]....
        /*066c*/ 	.word	0x00007090
        /*0670*/ 	.word	0x00000006
        /*0674*/ 	.word	0x00000000
        /*0678*/ 	.short	0x010a
        /*067a*/ 	.byte	0x3f
	.zero		1


	//   ....[95]....
        /*067c*/ 	.word	0x00007120
        /*0680*/ 	.word	0x00000007
        /*0684*/ 	.word	0x00000000
        /*0688*/ 	.short	0x010a
        /*068a*/ 	.byte	0x3f
	.zero		1


	//   ....[96]....
        /*068c*/ 	.word	0x000071b0
        /*0690*/ 	.word	0x00000006
        /*0694*/ 	.word	0x00000000
        /*0698*/ 	.short	0x010a
        /*069a*/ 	.byte	0x3f
	.zero		1


	//   ....[97]....
        /*069c*/ 	.word	0x00007240
        /*06a0*/ 	.word	0x00000007
        /*06a4*/ 	.word	0x00000000
        /*06a8*/ 	.short	0x010a
        /*06aa*/ 	.byte	0x3f
	.zero		1


	//   ....[98]....
        /*06ac*/ 	.word	0x000072d0
        /*06b0*/ 	.word	0x00000006
        /*06b4*/ 	.word	0x00000000
        /*06b8*/ 	.short	0x010a
        /*06ba*/ 	.byte	0x3f
	.zero		1


	//   ....[99]....
        /*06bc*/ 	.word	0x00007360
        /*06c0*/ 	.word	0x00000007
        /*06c4*/ 	.word	0x00000000
        /*06c8*/ 	.short	0x010a
        /*06ca*/ 	.byte	0x3f
	.zero		1


	//   ....[100]....
        /*06cc*/ 	.word	0x000073f0
        /*06d0*/ 	.word	0x00000006
        /*06d4*/ 	.word	0x00000000
        /*06d8*/ 	.short	0x010a
        /*06da*/ 	.byte	0x3f
	.zero		1


	//   ....[101]....
        /*06dc*/ 	.word	0x00007480
        /*06e0*/ 	.word	0x00000003
        /*06e4*/ 	.word	0x00000000
        /*06e8*/ 	.short	0x010a
        /*06ea*/ 	.byte	0x3f
	.zero		1


	//   ....[102]....
        /*06ec*/ 	.word	0x000074f0
        /*06f0*/ 	.word	0x0000000f
        /*06f4*/ 	.word	0xfffffff8
        /*06f8*/ 	.short	0x010a
        /*06fa*/ 	.byte	0x3f
	.zero		1


	//   ....[103]....
        /*06fc*/ 	.word	0x00007550
        /*0700*/ 	.word	0x0000000f
        /*0704*/ 	.word	0x00000000
        /*0708*/ 	.short	0x010a
        /*070a*/ 	.byte	0x3f
	.zero		1


	//   ....[104]....
        /*070c*/ 	.word	0x000075b0
        /*0710*/ 	.word	0x00000010
        /*0714*/ 	.word	0x00000000
        /*0718*/ 	.short	0x010a
        /*071a*/ 	.byte	0x3f
	.zero		1


	//   ....[105]....
        /*071c*/ 	.word	0x00007610
        /*0720*/ 	.word	0x0000000f
        /*0724*/ 	.word	0x00000008
        /*0728*/ 	.short	0x010a
        /*072a*/ 	.byte	0x3f
	.zero		1


	//   ....[106]....
        /*072c*/ 	.word	0x000076e0
        /*0730*/ 	.word	0x00000013
        /*0734*/ 	.word	0x000000e0
        /*0738*/ 	.short	0x010a
        /*073a*/ 	.byte	0x3f
	.zero		1


	//   ....[107]....
        /*073c*/ 	.word	0x000077c0
        /*0740*/ 	.word	0x00000005
        /*0744*/ 	.word	0x00000000
        /*0748*/ 	.short	0x010a
        /*074a*/ 	.byte	0x3f
	.zero		1


	//   ....[108]....
        /*074c*/ 	.word	0x00007810
        /*0750*/ 	.word	0x00000007
        /*0754*/ 	.word	0x00000000
        /*0758*/ 	.short	0x010a
        /*075a*/ 	.byte	0x3f
	.zero		1


	//   ....[109]....
        /*075c*/ 	.word	0x00007860
        /*0760*/ 	.word	0x00000006
        /*0764*/ 	.word	0x00000000
        /*0768*/ 	.short	0x010a
        /*076a*/ 	.byte	0x3f
	.zero		1


	//   ....[110]....
        /*076c*/ 	.word	0x000078b0
        /*0770*/ 	.word	0x00000007
        /*0774*/ 	.word	0x00000000
        /*0778*/ 	.short	0x010a
        /*077a*/ 	.byte	0x3f
	.zero		1


	//   ....[111]....
        /*077c*/ 	.word	0x00007900
        /*0780*/ 	.word	0x00000006
        /*0784*/ 	.word	0x00000000
        /*0788*/ 	.short	0x010a
        /*078a*/ 	.byte	0x3f
	.zero		1


	//   ....[112]....
        /*078c*/ 	.word	0x00007950
        /*0790*/ 	.word	0x00000007
        /*0794*/ 	.word	0x00000000
        /*0798*/ 	.short	0x010a
        /*079a*/ 	.byte	0x3f
	.zero		1


	//   ....[113]....
        /*079c*/ 	.word	0x000079a0
        /*07a0*/ 	.word	0x00000006
        /*07a4*/ 	.word	0x00000000
        /*07a8*/ 	.short	0x010a
        /*07aa*/ 	.byte	0x3f
	.zero		1


	//   ....[114]....
        /*07ac*/ 	.word	0x000079f0
        /*07b0*/ 	.word	0x00000007
        /*07b4*/ 	.word	0x00000000
        /*07b8*/ 	.short	0x010a
        /*07ba*/ 	.byte	0x3f
	.zero		1


	//   ....[115]....
        /*07bc*/ 	.word	0x00007a40
        /*07c0*/ 	.word	0x00000006
        /*07c4*/ 	.word	0x00000000
        /*07c8*/ 	.short	0x010a
        /*07ca*/ 	.byte	0x3f
	.zero		1


	//   ....[116]....
        /*07cc*/ 	.word	0x00007a90
        /*07d0*/ 	.word	0x00000007
        /*07d4*/ 	.word	0x00000000
        /*07d8*/ 	.short	0x010a
        /*07da*/ 	.byte	0x3f
	.zero		1


	//   ....[117]....
        /*07dc*/ 	.word	0x00007ae0
        /*07e0*/ 	.word	0x00000006
        /*07e4*/ 	.word	0x00000000
        /*07e8*/ 	.short	0x010a
        /*07ea*/ 	.byte	0x3f
	.zero		1


	//   ....[118]....
        /*07ec*/ 	.word	0x00007b30
        /*07f0*/ 	.word	0x00000007
        /*07f4*/ 	.word	0x00000000
        /*07f8*/ 	.short	0x010a
        /*07fa*/ 	.byte	0x3f
	.zero		1


	//   ....[119]....
        /*07fc*/ 	.word	0x00007b80
        /*0800*/ 	.word	0x00000006
        /*0804*/ 	.word	0x00000000
        /*0808*/ 	.short	0x010a
        /*080a*/ 	.byte	0x3f
	.zero		1


	//   ....[120]....
        /*080c*/ 	.word	0x00007bd0
        /*0810*/ 	.word	0x00000007
        /*0814*/ 	.word	0x00000000
        /*0818*/ 	.short	0x010a
        /*081a*/ 	.byte	0x3f
	.zero		1


	//   ....[121]....
        /*081c*/ 	.word	0x00007c20
        /*0820*/ 	.word	0x00000006
        /*0824*/ 	.word	0x00000000
        /*0828*/ 	.short	0x010a
        /*082a*/ 	.byte	0x3f
	.zero		1


	//   ....[122]....
        /*082c*/ 	.word	0x00007c70
        /*0830*/ 	.word	0x00000007
        /*0834*/ 	.word	0x00000000
        /*0838*/ 	.short	0x010a
        /*083a*/ 	.byte	0x3f
	.zero		1


	//   ....[123]....
        /*083c*/ 	.word	0x00007cc0
        /*0840*/ 	.word	0x00000006
        /*0844*/ 	.word	0x00000000
        /*0848*/ 	.short	0x010a
        /*084a*/ 	.byte	0x3f
	.zero		1


	//   ....[124]....
        /*084c*/ 	.word	0x00007d10
        /*0850*/ 	.word	0x00000007
        /*0854*/ 	.word	0x00000000
        /*0858*/ 	.short	0x010a
        /*085a*/ 	.byte	0x3f
	.zero		1


	//   ....[125]....
        /*085c*/ 	.word	0x00007d60
        /*0860*/ 	.word	0x00000006
        /*0864*/ 	.word	0x00000000
        /*0868*/ 	.short	0x010a
        /*086a*/ 	.byte	0x3f
	.zero		1


	//   ....[126]....
        /*086c*/ 	.word	0x00007db0
        /*0870*/ 	.word	0x00000007
        /*0874*/ 	.word	0x00000000
        /*0878*/ 	.short	0x010a
        /*087a*/ 	.byte	0x3f
	.zero		1


	//   ....[127]....
        /*087c*/ 	.word	0x00007e00
        /*0880*/ 	.word	0x00000006
        /*0884*/ 	.word	0x00000000
        /*0888*/ 	.short	0x010a
        /*088a*/ 	.byte	0x3f
	.zero		1


	//   ....[128]....
        /*088c*/ 	.word	0x00007e50
        /*0890*/ 	.word	0x00000007
        /*0894*/ 	.word	0x00000000
        /*0898*/ 	.short	0x010a
        /*089a*/ 	.byte	0x3f
	.zero		1


	//   ....[129]....
        /*089c*/ 	.word	0x00007ea0
        /*08a0*/ 	.word	0x00000006
        /*08a4*/ 	.word	0x00000000
        /*08a8*/ 	.short	0x010a
        /*08aa*/ 	.byte	0x3f
	.zero		1


	//   ....[130]....
        /*08ac*/ 	.word	0x00007ef0
        /*08b0*/ 	.word	0x00000007
        /*08b4*/ 	.word	0x00000000
        /*08b8*/ 	.short	0x010a
        /*08ba*/ 	.byte	0x3f
	.zero		1


	//   ....[131]....
        /*08bc*/ 	.word	0x00007f40
        /*08c0*/ 	.word	0x00000006
        /*08c4*/ 	.word	0x00000000
        /*08c8*/ 	.short	0x010a
        /*08ca*/ 	.byte	0x3f
	.zero		1


	//   ....[132]....
        /*08cc*/ 	.word	0x00007f90
        /*08d0*/ 	.word	0x00000007
        /*08d4*/ 	.word	0x00000000
        /*08d8*/ 	.short	0x010a
        /*08da*/ 	.byte	0x3f
	.zero		1


	//   ....[133]....
        /*08dc*/ 	.word	0x00007fe0
        /*08e0*/ 	.word	0x00000006
        /*08e4*/ 	.word	0x00000000
        /*08e8*/ 	.short	0x010a
        /*08ea*/ 	.byte	0x3f
	.zero		1


	//----- nvinfo : EIATTR_NUM_MBARRIERS
	.align		4
.L_28:
        /*08ec*/ 	.byte	0x03, 0x38
        /*08ee*/ 	.short	0x003e


	//----- nvinfo : EIATTR_EXIT_INSTR_OFFSETS
	.align		4
        /*08f0*/ 	.byte	0x04, 0x1c
        /*08f2*/ 	.short	(.L_30 - .L_29)


	//   ....[0]....
.L_29:
        /*08f4*/ 	.word	0x00001480


	//   ....[1]....
        /*08f8*/ 	.word	0x000014e0


	//   ....[2]....
        /*08fc*/ 	.word	0x000057e0


	//   ....[3]....
        /*0900*/ 	.word	0x00005810


	//   ....[4]....
        /*0904*/ 	.word	0x000074d0


	//----- nvinfo : EIATTR_MAX_THREADS
	.align		4
.L_30:
        /*0908*/ 	.byte	0x04, 0x05
        /*090a*/ 	.short	(.L_32 - .L_31)
.L_31:
        /*090c*/ 	.word	0x00000180
        /*0910*/ 	.word	0x00000001
        /*0914*/ 	.word	0x00000001


	//----- nvinfo : EIATTR_CRS_STACK_SIZE
	.align		4
.L_32:
        /*0918*/ 	.byte	0x04, 0x1e
        /*091a*/ 	.short	(.L_34 - .L_33)
.L_33:
        /*091c*/ 	.word	0x00000000


	//----- nvinfo : EIATTR_CBANK_PARAM_SIZE
	.align		4
.L_34:
        /*0920*/ 	.byte	0x03, 0x19
        /*0922*/ 	.short	0x0470


	//----- nvinfo : EIATTR_PARAM_CBANK
	.align		4
        /*0924*/ 	.byte	0x04, 0x0a
        /*0926*/ 	.short	(.L_36 - .L_35)
	.align		4
.L_35:
        /*0928*/ 	.word	index@(.nv.constant0._ZN7cutlass13device_kernelINS_4gemm6kernel13GemmUniversalIN4cute5tupleIJiiiiEEENS1_10collective13CollectiveMmaINS1_37MainloopSm90TmaGmmaWarpSpecializedFP8ILi28ENS5_IJNS4_1CILi1EEESB_SB_EEENS1_32KernelTmaWarpSpecializedPingpongEEENS5_IJNSA_ILi64EEESF_SF_EEENS_12float_e4m3_tENS5_IJlSB_lEEESH_SI_NS4_8TiledMMAINS4_8MMA_AtomIJNS4_4SM904GMMA30MMA_64x64x32_F32E4M3E4M3_SS_TNILNSM_7ScaleInE1ELSO_1EEEEEENS4_6LayoutISC_NS5_IJNSA_ILi0EEESS_SS_EEEEENS5_IJNS4_10UnderscoreESV_SV_EEEEENS4_13SM90_TMA_LOADENS4_14ComposedLayoutINS4_7SwizzleILi2ELi4ELi3EEENS4_18smem_ptr_flag_bitsILi8EEENSR_INS5_IJNSA_ILi8EEESF_EEENS5_IJSF_SB_EEEEEEEvNS4_8identityESY_S18_vS19_EENS_8epilogue10collective6detail29Sm90TmaWarpSpecializedAdapterINS1C_15DefaultEpilogueISH_SI_SI_NS1B_6thread17LinearCombinationISH_Li1EffLNS1G_9ScaleType4KindE0ELNS_15FloatRoundStyleE2ESH_EENS1_15EpilogueDefaultEEEEEvvEEEEvNT_6ParamsE)
        /*092c*/ 	.short	0x0210
        /*092e*/ 	.short	0x0470


	//----- nvinfo : EIATTR_SW_WAR
	.align		4
.L_36:
        /*0930*/ 	.byte	0x04, 0x36
        /*0932*/ 	.short	(.L_38 - .L_37)
.L_37:
        /*0934*/ 	.word	0x00000008
.L_38:


//--------------------- .nv.callgraph             --------------------------
	.section	.nv.callgraph,"",@"SHT_CUDA_CALLGRAPH"
	.align	4
	.sectionentsize	8
	.align		4
        /*0000*/ 	.word	0x00000000
	.align		4
        /*0004*/ 	.word	0xffffffff
	.align		4
        /*0008*/ 	.word	0x00000000
	.align		4
        /*000c*/ 	.word	0xfffffffe
	.align		4
        /*0010*/ 	.word	0x00000000
	.align		4
        /*0014*/ 	.word	0xfffffffd
	.align		4
        /*0018*/ 	.word	0x00000000
	.align		4
        /*001c*/ 	.word	0xfffffffc


//--------------------- .nv.constant4             --------------------------
	.section	.nv.constant4,"a",@progbits
	.align	8
	.align		8
.nv.constant4:
        /*0000*/ 	.dword	_ZN40_INTERNAL_e477a50d_4_k_cu_c3ff6472_144024cuda3std3__45__cpo5beginE
	.align		8
        /*0008*/ 	.dword	_ZN40_INTERNAL_e477a50d_4_k_cu_c3ff6472_144024cuda3std3__45__cpo3endE
	.align		8
        /*0010*/ 	.dword	_ZN40_INTERNAL_e477a50d_4_k_cu_c3ff6472_144024cuda3std3__45__cpo6cbeginE
	.align		8
        /*0018*/ 	.dword	_ZN40_INTERNAL_e477a50d_4_k_cu_c3ff6472_144024cuda3std3__45__cpo4cendE
	.align		8
        /*0020*/ 	.dword	_ZN40_INTERNAL_e477a50d_4_k_cu_c3ff6472_144024cuda3std3__442_GLOBAL__N__e477a50d_4_k_cu_c3ff6472_144026ignoreE
	.align		8
        /*0028*/ 	.dword	_ZN40_INTERNAL_e477a50d_4_k_cu_c3ff6472_144024cuda3std3__419piecewise_constructE
	.align		8
        /*0030*/ 	.dword	_ZN40_INTERNAL_e477a50d_4_k_cu_c3ff6472_144024cuda3std3__48in_placeE
	.align		8
        /*0038*/ 	.dword	_ZN40_INTERNAL_e477a50d_4_k_cu_c3ff6472_144024cuda3std6ranges3__45__cpo4swapE
	.align		8
        /*0040*/ 	.dword	_ZN40_INTERNAL_e477a50d_4_k_cu_c3ff6472_144024cuda3std6ranges3__45__cpo9iter_moveE
	.align		8
        /*0048*/ 	.dword	_ZN40_INTERNAL_e477a50d_4_k_cu_c3ff6472_144024cute7productE
	.align		8
        /*0050*/ 	.dword	_ZN40_INTERNAL_e477a50d_4_k_cu_c3ff6472_144024cute1_E


//--------------------- .text._ZN7cutlass13device_kernelINS_4gemm6kernel13GemmUniversalIN4cute5tupleIJiiiiEEENS1_10collective13CollectiveMmaINS1_37MainloopSm90TmaGmmaWarpSpecializedFP8ILi28ENS5_IJNS4_1CILi1EEESB_SB_EEENS1_32KernelTmaWarpSpecializedPingpongEEENS5_IJNSA_ILi64EEESF_SF_EEENS_12float_e4m3_tENS5_IJlSB_lEEESH_SI_NS4_8TiledMMAINS4_8MMA_AtomIJNS4_4SM904GMMA30MMA_64x64x32_F32E4M3E4M3_SS_TNILNSM_7ScaleInE1ELSO_1EEEEEENS4_6LayoutISC_NS5_IJNSA_ILi0EEESS_SS_EEEEENS5_IJNS4_10UnderscoreESV_SV_EEEEENS4_13SM90_TMA_LOADENS4_14ComposedLayoutINS4_7SwizzleILi2ELi4ELi3EEENS4_18smem_ptr_flag_bitsILi8EEENSR_INS5_IJNSA_ILi8EEESF_EEENS5_IJSF_SB_EEEEEEEvNS4_8identityESY_S18_vS19_EENS_8epilogue10collective6detail29Sm90TmaWarpSpecializedAdapterINS1C_15DefaultEpilogueISH_SI_SI_NS1B_6thread17LinearCombinationISH_Li1EffLNS1G_9ScaleType4KindE0ELNS_15FloatRoundStyleE2ESH_EENS1_15EpilogueDefaultEEEEEvvEEEEvNT_6ParamsE --------------------------
	.section	.text._ZN7cutlass13device_kernelINS_4gemm6kernel13GemmUniversalIN4cute5tupleIJiiiiEEENS1_10collective13CollectiveMmaINS1_37MainloopSm90TmaGmmaWarpSpecializedFP8ILi28ENS5_IJNS4_1CILi1EEESB_SB_EEENS1_32KernelTmaWarpSpecializedPingpongEEENS5_IJNSA_ILi64EEESF_SF_EEENS_12float_e4m3_tENS5_IJlSB_lEEESH_SI_NS4_8TiledMMAINS4_8MMA_AtomIJNS4_4SM904GMMA30MMA_64x64x32_F32E4M3E4M3_SS_TNILNSM_7ScaleInE1ELSO_1EEEEEENS4_6LayoutISC_NS5_IJNSA_ILi0EEESS_SS_EEEEENS5_IJNS4_10UnderscoreESV_SV_EEEEENS4_13SM90_TMA_LOADENS4_14ComposedLayoutINS4_7SwizzleILi2ELi4ELi3EEENS4_18smem_ptr_flag_bitsILi8EEENSR_INS5_IJNSA_ILi8EEESF_EEENS5_IJSF_SB_EEEEEEEvNS4_8identityESY_S18_vS19_EENS_8epilogue10collective6detail29Sm90TmaWarpSpecializedAdapterINS1C_15DefaultEpilogueISH_SI_SI_NS1B_6thread17LinearCombinationISH_Li1EffLNS1G_9ScaleType4KindE0ELNS_15FloatRoundStyleE2ESH_EENS1_15EpilogueDefaultEEEEEvvEEEEvNT_6ParamsE,"ax",@progbits
	.align	128
.text._ZN7cutlass13device_kernelINS_4gemm6kernel13GemmUniversalIN4cute5tupleIJiiiiEEENS1_10collective13CollectiveMmaINS1_37MainloopSm90TmaGmmaWarpSpecializedFP8ILi28ENS5_IJNS4_1CILi1EEESB_SB_EEENS1_32KernelTmaWarpSpecializedPingpongEEENS5_IJNSA_ILi64EEESF_SF_EEENS_12float_e4m3_tENS5_IJlSB_lEEESH_SI_NS4_8TiledMMAINS4_8MMA_AtomIJNS4_4SM904GMMA30MMA_64x64x32_F32E4M3E4M3_SS_TNILNSM_7ScaleInE1ELSO_1EEEEEENS4_6LayoutISC_NS5_IJNSA_ILi0EEESS_SS_EEEEENS5_IJNS4_10UnderscoreESV_SV_EEEEENS4_13SM90_TMA_LOADENS4_14ComposedLayoutINS4_7SwizzleILi2ELi4ELi3EEENS4_18smem_ptr_flag_bitsILi8EEENSR_INS5_IJNSA_ILi8EEESF_EEENS5_IJSF_SB_EEEEEEEvNS4_8identityESY_S18_vS19_EENS_8epilogue10collective6detail29Sm90TmaWarpSpecializedAdapterINS1C_15DefaultEpilogueISH_SI_SI_NS1B_6thread17LinearCombinationISH_Li1EffLNS1G_9ScaleType4KindE0ELNS_15FloatRoundStyleE2ESH_EENS1_15EpilogueDefaultEEEEEvvEEEEvNT_6ParamsE:
        .type           _ZN7cutlass13device_kernelINS_4gemm6kernel13GemmUniversalIN4cute5tupleIJiiiiEEENS1_10collective13CollectiveMmaINS1_37MainloopSm90TmaGmmaWarpSpecializedFP8ILi28ENS5_IJNS4_1CILi1EEESB_SB_EEENS1_32KernelTmaWarpSpecializedPingpongEEENS5_IJNSA_ILi64EEESF_SF_EEENS_12float_e4m3_tENS5_IJlSB_lEEESH_SI_NS4_8TiledMMAINS4_8MMA_AtomIJNS4_4SM904GMMA30MMA_64x64x32_F32E4M3E4M3_SS_TNILNSM_7ScaleInE1ELSO_1EEEEEENS4_6LayoutISC_NS5_IJNSA_ILi0EEESS_SS_EEEEENS5_IJNS4_10UnderscoreESV_SV_EEEEENS4_13SM90_TMA_LOADENS4_14ComposedLayoutINS4_7SwizzleILi2ELi4ELi3EEENS4_18smem_ptr_flag_bitsILi8EEENSR_INS5_IJNSA_ILi8EEESF_EEENS5_IJSF_SB_EEEEEEEvNS4_8identityESY_S18_vS19_EENS_8epilogue10collective6detail29Sm90TmaWarpSpecializedAdapterINS1C_15DefaultEpilogueISH_SI_SI_NS1B_6thread17LinearCombinationISH_Li1EffLNS1G_9ScaleType4KindE0ELNS_15FloatRoundStyleE2ESH_EENS1_15EpilogueDefaultEEEEEvvEEEEvNT_6ParamsE,@function
        .size           _ZN7cutlass13device_kernelINS_4gemm6kernel13GemmUniversalIN4cute5tupleIJiiiiEEENS1_10collective13CollectiveMmaINS1_37MainloopSm90TmaGmmaWarpSpecializedFP8ILi28ENS5_IJNS4_1CILi1EEESB_SB_EEENS1_32KernelTmaWarpSpecializedPingpongEEENS5_IJNSA_ILi64EEESF_SF_EEENS_12float_e4m3_tENS5_IJlSB_lEEESH_SI_NS4_8TiledMMAINS4_8MMA_AtomIJNS4_4SM904GMMA30MMA_64x64x32_F32E4M3E4M3_SS_TNILNSM_7ScaleInE1ELSO_1EEEEEENS4_6LayoutISC_NS5_IJNSA_ILi0EEESS_SS_EEEEENS5_IJNS4_10UnderscoreESV_SV_EEEEENS4_13SM90_TMA_LOADENS4_14ComposedLayoutINS4_7SwizzleILi2ELi4ELi3EEENS4_18smem_ptr_flag_bitsILi8EEENSR_INS5_IJNSA_ILi8EEESF_EEENS5_IJSF_SB_EEEEEEEvNS4_8identityESY_S18_vS19_EENS_8epilogue10collective6detail29Sm90TmaWarpSpecializedAdapterINS1C_15DefaultEpilogueISH_SI_SI_NS1B_6thread17LinearCombinationISH_Li1EffLNS1G_9ScaleType4KindE0ELNS_15FloatRoundStyleE2ESH_EENS1_15EpilogueDefaultEEEEEvvEEEEvNT_6ParamsE,(.L_x_189 - _ZN7cutlass13device_kernelINS_4gemm6kernel13GemmUniversalIN4cute5tupleIJiiiiEEENS1_10collective13CollectiveMmaINS1_37MainloopSm90TmaGmmaWarpSpecializedFP8ILi28ENS5_IJNS4_1CILi1EEESB_SB_EEENS1_32KernelTmaWarpSpecializedPingpongEEENS5_IJNSA_ILi64EEESF_SF_EEENS_12float_e4m3_tENS5_IJlSB_lEEESH_SI_NS4_8TiledMMAINS4_8MMA_AtomIJNS4_4SM904GMMA30MMA_64x64x32_F32E4M3E4M3_SS_TNILNSM_7ScaleInE1ELSO_1EEEEEENS4_6LayoutISC_NS5_IJNSA_ILi0EEESS_SS_EEEEENS5_IJNS4_10UnderscoreESV_SV_EEEEENS4_13SM90_TMA_LOADENS4_14ComposedLayoutINS4_7SwizzleILi2ELi4ELi3EEENS4_18smem_ptr_flag_bitsILi8EEENSR_INS5_IJNSA_ILi8EEESF_EEENS5_IJSF_SB_EEEEEEEvNS4_8identityESY_S18_vS19_EENS_8epilogue10collective6detail29Sm90TmaWarpSpecializedAdapterINS1C_15DefaultEpilogueISH_SI_SI_NS1B_6thread17LinearCombinationISH_Li1EffLNS1G_9ScaleType4KindE0ELNS_15FloatRoundStyleE2ESH_EENS1_15EpilogueDefaultEEEEEvvEEEEvNT_6ParamsE)
        .other          _ZN7cutlass13device_kernelINS_4gemm6kernel13GemmUniversalIN4cute5tupleIJiiiiEEENS1_10collective13CollectiveMmaINS1_37MainloopSm90TmaGmmaWarpSpecializedFP8ILi28ENS5_IJNS4_1CILi1EEESB_SB_EEENS1_32KernelTmaWarpSpecializedPingpongEEENS5_IJNSA_ILi64EEESF_SF_EEENS_12float_e4m3_tENS5_IJlSB_lEEESH_SI_NS4_8TiledMMAINS4_8MMA_AtomIJNS4_4SM904GMMA30MMA_64x64x32_F32E4M3E4M3_SS_TNILNSM_7ScaleInE1ELSO_1EEEEEENS4_6LayoutISC_NS5_IJNSA_ILi0EEESS_SS_EEEEENS5_IJNS4_10UnderscoreESV_SV_EEEEENS4_13SM90_TMA_LOADENS4_14ComposedLayoutINS4_7SwizzleILi2ELi4ELi3EEENS4_18smem_ptr_flag_bitsILi8EEENSR_INS5_IJNSA_ILi8EEESF_EEENS5_IJSF_SB_EEEEEEEvNS4_8identityESY_S18_vS19_EENS_8epilogue10collective6detail29Sm90TmaWarpSpecializedAdapterINS1C_15DefaultEpilogueISH_SI_SI_NS1B_6thread17LinearCombinationISH_Li1EffLNS1G_9ScaleType4KindE0ELNS_15FloatRoundStyleE2ESH_EENS1_15EpilogueDefaultEEEEEvvEEEEvNT_6ParamsE,@"STO_CUDA_ENTRY STV_DEFAULT"
_ZN7cutlass13device_kernelINS_4gemm6kernel13GemmUniversalIN4cute5tupleIJiiiiEEENS1_10collective13CollectiveMmaINS1_37MainloopSm90TmaGmmaWarpSpecializedFP8ILi28ENS5_IJNS4_1CILi1EEESB_SB_EEENS1_32KernelTmaWarpSpecializedPingpongEEENS5_IJNSA_ILi64EEESF_SF_EEENS_12float_e4m3_tENS5_IJlSB_lEEESH_SI_NS4_8TiledMMAINS4_8MMA_AtomIJNS4_4SM904GMMA30MMA_64x64x32_F32E4M3E4M3_SS_TNILNSM_7ScaleInE1ELSO_1EEEEEENS4_6LayoutISC_NS5_IJNSA_ILi0EEESS_SS_EEEEENS5_IJNS4_10UnderscoreESV_SV_EEEEENS4_13SM90_TMA_LOADENS4_14ComposedLayoutINS4_7SwizzleILi2ELi4ELi3EEENS4_18smem_ptr_flag_bitsILi8EEENSR_INS5_IJNSA_ILi8EEESF_EEENS5_IJSF_SB_EEEEEEEvNS4_8identityESY_S18_vS19_EENS_8epilogue10collective6detail29Sm90TmaWarpSpecializedAdapterINS1C_15DefaultEpilogueISH_SI_SI_NS1B_6thread17LinearCombinationISH_Li1EffLNS1G_9ScaleType4KindE0ELNS_15FloatRoundStyleE2ESH_EENS1_15EpilogueDefaultEEEEEvvEEEEvNT_6ParamsE:
[----:B------:R-:W-:Y:S01]  /*0000*/  LDC R1, c[0x0][0x28] ;  /* 0x00000a00ff017b82 */ /* 0x000fe20000000800 */
[----:B------:R-:W0:Y:S01]  /*0010*/  S2R R11, SR_TID.X ;  /* 0x00000000000b7919 */ /* 0x000e220000002100 */
[----:B------:R-:W-:Y:S01]  /*0020*/  ELECT P0, URZ, PT ;  /* 0x00000000003f782f */ /* 0x000fe20003800000 */
[----:B------:R-:W-:Y:S01]  /*0030*/  BSSY B0, `(.L_x_0) ;  /* 0x000000f000007945 */ /* 0x000fe20003800000 */
[--C-:B0-----:R-:W-:Y:S02]  /*0040*/  SHF.R.U32.HI R0, RZ, 0x5, R11.reuse ;  /* 0x00000005ff007819 */ /* 0x101fe4000001160b */
[----:B------:R-:W-:-:S03]  /*0050*/  SHF.R.U32.HI R4, RZ, 0x7, R11 ;  /* 0x00000007ff047819 */ /* 0x000fc6000001160b */
[----:B------:R-:W0:Y:S04]  /*0060*/  SHFL.IDX PT, R2, R0, RZ, 0x1f ;  /* 0x00001fff00027589 */ /* 0x000e2800000e0000 */
[----:B------:R1:W2:Y:S01]  /*0070*/  SHFL.IDX PT, R5, R4, RZ, 0x1f ;  /* 0x00001fff04057589 */ /* 0x0002a200000e0000 */
[----:B0-----:R-:W-:-:S13]  /*0080*/  ISETP.NE.OR P0, PT, R2, RZ, !P0 ;  /* 0x000000ff0200720c */ /* 0x001fda0004705670 */
[----:B-12---:R-:W-:Y:S05]  /*0090*/  @P0 BRA `(.L_x_1) ;  /* 0x0000000000200947 */ /* 0x006fea0003800000 */
[----:B------:R-:W-:Y:S02]  /*00a0*/  ULDC.64 UR4, c[0x0][0x198] ;  /* 0x0000660000047ab9 */ /* 0x000fe40000000a00 */
[----:B------:R-:W-:Y:S02]  /*00b0*/  UIADD3 UR6, UP0, UR4, 0xf0, URZ ;  /* 0x000000f004067890 */ /* 0x000fe4000ff1e03f */
[----:B------:R-:W-:Y:S02]  /*00c0*/  UIADD3 UR4, UP1, UR4, 0x1f0, URZ ;  /* 0x000001f004047890 */ /* 0x000fe4000ff3e03f */
[----:B------:R-:W-:Y:S02]  /*00d0*/  UIADD3.X UR7, URZ, UR5, URZ, UP0, !UPT ;  /* 0x000000053f077290 */ /* 0x000fe400087fe43f */
[----:B------:R-:W-:-:S07]  /*00e0*/  UIADD3.X UR5, URZ, UR5, URZ, UP1, !UPT ;  /* 0x000000053f057290 */ /* 0x000fce0008ffe43f */
[----:B------:R0:W-:Y:S02]  /*00f0*/  UTMACCTL.PF [UR6] ;  /* 0x00000000060079b9 */ /* 0x0001e40008040000 */
[----:B------:R0:W-:Y:S02]  /*0100*/  UTMACCTL.PF [UR4] ;  /* 0x00000000040079b9 */ /* 0x0001e40008040000 */
[----:B0-----:R-:W-:Y:S01]  /*0110*/  NOP ;  /* 0x0000000000007918 */ /* 0x001fe20000000000 */
.L_x_1:
[----:B------:R-:W-:Y:S05]  /*0120*/  BSYNC B0 ;  /* 0x0000000000007941 */ /* 0x000fea0003800000 */
.L_x_0:
[----:B------:R-:W0:Y:S02]  /*0130*/  SHFL.IDX PT, R3, R0, RZ, 0x1f ;  /* 0x00001fff00037589 */ /* 0x000e2400000e0000 */
[----:B0-----:R-:W-:-:S13]  /*0140*/  ISETP.NE.AND P0, PT, R3, RZ, PT ;  /* 0x000000ff0300720c */ /* 0x001fda0003f05270 */
[----:B------:R-:W-:Y:S05]  /*0150*/  @P0 BRA `(.L_x_2) ;  /* 0x0000000400240947 */ /* 0x000fea0003800000 */
[----:B------:R-:W-:Y:S01]  /*0160*/  ELECT P0, URZ, PT ;  /* 0x00000000003f782f */ /* 0x000fe20003800000 */
[----:B------:R-:W-:-:S12]  /*0170*/  BSSY B0, `(.L_x_2) ;  /* 0x0000047000007945 */ /* 0x000fd80003800000 */
[----:B------:R-:W-:Y:S05]  /*0180*/  @!P0 BRA `(.L_x_3) ;  /* 0x0000000400148947 */ /* 0x000fea0003800000 */
[----:B------:R-:W0:Y:S01]  /*0190*/  S2UR UR8, SR_CgaCtaId ;  /* 0x00000000000879c3 */ /* 0x000e220000008800 */
[----:B------:R-:W-:Y:S01]  /*01a0*/  UMOV UR4, 0x400 ;  /* 0x0000040000047882 */ /* 0x000fe20000000000 */
[----:B------:R-:W-:Y:S01]  /*01b0*/  UMOV UR5, 0x1 ;  /* 0x0000000100057882 */ /* 0x000fe20000000000 */
[----:B------:R-:W-:Y:S02]  /*01c0*/  UMOV UR6, 0x80 ;  /* 0x0000008000067882 */ /* 0x000fe40000000000 */
[----:B------:R-:W-:-:S04]  /*01d0*/  UIADD3 UR6, -UR6, 0x100000, URZ ;  /* 0x0010000006067890 */ /* 0x000fc8000fffe13f */
[----:B------:R-:W-:Y:S02]  /*01e0*/  USHF.L.U32 UR7, UR6, 0xb, URZ ;  /* 0x0000000b06077899 */ /* 0x000fe4000800063f */
[----:B------:R-:W-:Y:S02]  /*01f0*/  USHF.L.U32 UR6, UR6, 0x1, URZ ;  /* 0x0000000106067899 */ /* 0x000fe4000800063f */
[----:B0-----:R-:W-:Y:S02]  /*0200*/  ULEA UR8, UR8, UR4, 0x18 ;  /* 0x0000000408087291 */ /* 0x001fe4000f8ec03f */
[----:B------:R-:W-:-:S04]  /*0210*/  UIADD3 UR4, -UR5, 0x100000, URZ ;  /* 0x0010000005047890 */ /* 0x000fc8000fffe13f */
[----:B------:R-:W-:Y:S02]  /*0220*/  USHF.L.U32 UR5, UR4, 0xb, URZ ;  /* 0x0000000b04057899 */ /* 0x000fe4000800063f */
[----:B------:R-:W-:Y:S01]  /*0230*/  USHF.L.U32 UR4, UR4, 0x1, URZ ;  /* 0x0000000104047899 */ /* 0x000fe2000800063f */
[----:B------:R-:W0:Y:S11]  /*0240*/  FENCE.VIEW.ASYNC.S ;  /* 0x00000000000073c6 */ /* 0x000e360000000000 */
[----:B0-----:R0:W1:Y:S01]  /*0250*/  SYNCS.EXCH.64 URZ, [UR8], UR4 ;  /* 0x00000004083f75b2 */ /* 0x0010620008000100 */
[----:B------:R0:W2:Y:S01]  /*0260*/  SYNCS.EXCH.64 URZ, [UR8+0xe0], UR6 ;  /* 0x0000e006083f75b2 */ /* 0x0000a20008000100 */
[----:B------:R0:W3:Y:S01]  /*0270*/  SYNCS.EXCH.64 URZ, [UR8+0x8], UR4 ;  /* 0x00000804083f75b2 */ /* 0x0000e20008000100 */
[----:B------:R0:W4:Y:S01]  /*0280*/  SYNCS.EXCH.64 URZ, [UR8+0xe8], UR6 ;  /* 0x0000e806083f75b2 */ /* 0x0001220008000100 */
[----:B------:R0:W0:Y:S01]  /*0290*/  SYNCS.EXCH.64 URZ, [UR8+0x10], UR4 ;  /* 0x00001004083f75b2 */ /* 0x0000220008000100 */
        /* <DEDUP_REMOVED lines=51> */
[----:B-1234-:R-:W-:Y:S01]  /*05d0*/  NOP ;  /* 0x0000000000007918 */ /* 0x01efe20000000000 */
.L_x_3:
[----:B0-----:R-:W-:Y:S05]  /*05e0*/  BSYNC B0 ;  /* 0x0000000000007941 */ /* 0x001fea0003800000 */
.L_x_2:
[----:B------:R-:W0:Y:S01]  /*05f0*/  SHFL.IDX PT, R6, R0, RZ, 0x1f ;  /* 0x00001fff00067589 */ /* 0x000e2200000e0000 */
[----:B------:R-:W-:Y:S01]  /*0600*/  ELECT P0, URZ, PT ;  /* 0x00000000003f782f */ /* 0x000fe20003800000 */
[----:B------:R-:W-:Y:S01]  /*0610*/  NOP ;  /* 0x0000000000007918 */ /* 0x000fe20000000000 */
[----:B------:R-:W-:Y:S01]  /*0620*/  ELECT P1, URZ, PT ;  /* 0x00000000003f782f */ /* 0x000fe20003820000 */
[----:B------:R1:W2:Y:S01]  /*0630*/  SHFL.IDX PT, R3, R0, RZ, 0x1f ;  /* 0x00001fff00037589 */ /* 0x0002a200000e0000 */
[----:B------:R-:W-:Y:S01]  /*0640*/  UMOV UR4, 0x20 ;  /* 0x0000002000047882 */ /* 0x000fe20000000000 */
[----:B------:R-:W-:Y:S01]  /*0650*/  UMOV UR11, 0x80 ;  /* 0x00000080000b7882 */ /* 0x000fe20000000000 */
[----:B------:R-:W-:Y:S01]  /*0660*/  NOP ;  /* 0x0000000000007918 */ /* 0x000fe20000000000 */
[----:B------:R-:W3:Y:S01]  /*0670*/  SHFL.IDX PT, R4, R4, RZ, 0x1f ;  /* 0x00001fff04047589 */ /* 0x000ee200000e0000 */
[C---:B------:R-:W-:Y:S01]  /*0680*/  VIADD R33, R5.reuse, 0xffffffff ;  /* 0xffffffff05217836 */ /* 0x040fe20000000000 */
[----:B------:R-:W-:Y:S01]  /*0690*/  ULDC.64 UR20, c[0x0][0x208] ;  /* 0x0000820000147ab9 */ /* 0x000fe20000000a00 */
[----:B------:R-:W-:-:S02]  /*06a0*/  ISETP.NE.AND P2, PT, R5, RZ, PT ;  /* 0x000000ff0500720c */ /* 0x000fc40003f45270 */
[----:B-1----:R-:W-:Y:S02]  /*06b0*/  SHF.R.S32.HI R0, RZ, 0x1f, R11 ;  /* 0x0000001fff007819 */ /* 0x002fe4000001140b */
[----:B------:R-:W-:Y:S02]  /*06c0*/  ISETP.GE.U32.AND P3, PT, R33, 0x2, PT ;  /* 0x000000022100780c */ /* 0x000fe40003f66070 */
[----:B------:R-:W-:-:S04]  /*06d0*/  LEA.HI R0, R0, R11, RZ, 0x7 ;  /* 0x0000000b00007211 */ /* 0x000fc800078f38ff */
[----:B------:R-:W-:Y:S02]  /*06e0*/  LOP3.LUT R0, R0, 0xffffff80, RZ, 0xc0, !PT ;  /* 0xffffff8000007812 */ /* 0x000fe400078ec0ff */
[----:B0-----:R-:W-:-:S03]  /*06f0*/  ISETP.NE.OR P0, PT, R6, RZ, !P0 ;  /* 0x000000ff0600720c */ /* 0x001fc60004705670 */
[----:B------:R-:W-:Y:S01]  /*0700*/  IMAD.IADD R10, R11, 0x1, -R0 ;  /* 0x000000010b0a7824 */ /* 0x000fe200078e0a00 */
[----:B--2---:R-:W-:Y:S02]  /*0710*/  ISETP.NE.OR P1, PT, R3, RZ, !P1 ;  /* 0x000000ff0300720c */ /* 0x004fe40004f25670 */
[----:B------:R-:W-:Y:S02]  /*0720*/  SHF.R.S32.HI R3, RZ, 0x1f, R2 ;  /* 0x0000001fff037819 */ /* 0x000fe40000011402 */
[----:B---3--:R-:W-:Y:S02]  /*0730*/  R2UR UR15, R4 ;  /* 0x00000000040f72ca */ /* 0x008fe400000e0000 */
[----:B------:R-:W-:-:S03]  /*0740*/  LEA.HI R3, R3, R2, RZ, 0x2 ;  /* 0x0000000203037211 */ /* 0x000fc600078f10ff */
[----:B------:R-:W-:Y:S01]  /*0750*/  VOTEU.ALL UP0, P0 ;  /* 0x00000000003f7886 */ /* 0x000fe20000000000 */
[----:B------:R-:W-:-:S03]  /*0760*/  LOP3.LUT R3, R3, 0xfffffffc, RZ, 0xc0, !PT ;  /* 0xfffffffc03037812 */ /* 0x000fc600078ec0ff */
[----:B------:R-:W-:Y:S01]  /*0770*/  VOTEU.ALL UP1, P1 ;  /* 0x00000000003f7886 */ /* 0x000fe20000820000 */
[----:B------:R-:W0:Y:S01]  /*0780*/  @!UP0 S2UR UR7, SR_CgaCtaId ;  /* 0x00000000000789c3 */ /* 0x000e220000008800 */
[----:B------:R-:W-:Y:S01]  /*0790*/  @!UP0 UMOV UR6, 0x400 ;  /* 0x0000040000068882 */ /* 0x000fe20000000000 */
[----:B------:R-:W-:-:S04]  /*07a0*/  @!UP0 UIADD3 UR4, -UR4, 0x100000, URZ ;  /* 0x0010000004048890 */ /* 0x000fc8000fffe13f */
[----:B------:R-:W-:Y:S02]  /*07b0*/  @!UP0 USHF.L.U32 UR5, UR4, 0xb, URZ ;  /* 0x0000000b04058899 */ /* 0x000fe4000800063f */
[----:B------:R-:W-:Y:S01]  /*07c0*/  @!UP0 USHF.L.U32 UR4, UR4, 0x1, URZ ;  /* 0x0000000104048899 */ /* 0x000fe2000800063f */
[----:B------:R-:W-:Y:S01]  /*07d0*/  IMAD.IADD R20, R2, 0x1, -R3 ;  /* 0x0000000102147824 */ /* 0x000fe200078e0a03 */
[----:B------:R-:W-:Y:S01]  /*07e0*/  @!UP1 UMOV UR9, 0x400 ;  /* 0x0000040000099882 */ /* 0x000fe20000000000 */
[----:B------:R-:W-:Y:S01]  /*07f0*/  VOTEU.ALL UP2, P1 ;  /* 0x00000000003f7886 */ /* 0x000fe20000840000 */
[----:B------:R-:W-:Y:S01]  /*0800*/  VOTEU.ALL UP3, P1 ;  /* 0x00000000003f7886 */ /* 0x000fe20000860000 */
[----:B------:R-:W-:Y:S01]  /*0810*/  VOTEU.ALL UP4, P1 ;  /* 0x00000000003f7886 */ /* 0x000fe20000880000 */
[----:B------:R-:W1:Y:S01]  /*0820*/  @!UP1 S2UR UR10, SR_CgaCtaId ;  /* 0x00000000000a99c3 */ /* 0x000e620000008800 */
[----:B------:R-:W-:Y:S01]  /*0830*/  VOTEU.ALL UP5, P1 ;  /* 0x00000000003f7886 */ /* 0x000fe200008a0000 */
[----:B0-----:R-:W-:-:S02]  /*0840*/  @!UP0 ULEA UR8, UR7, UR6, 0x18 ;  /* 0x0000000607088291 */ /* 0x001fc4000f8ec03f */
[----:B------:R-:W-:-:S04]  /*0850*/  @!UP1 UIADD3 UR6, -UR11, 0x100000, URZ ;  /* 0x001000000b069890 */ /* 0x000fc8000fffe13f */
[----:B------:R-:W-:Y:S02]  /*0860*/  @!UP1 USHF.L.U32 UR7, UR6, 0xb, URZ ;  /* 0x0000000b06079899 */ /* 0x000fe4000800063f */
[----:B------:R-:W-:Y:S01]  /*0870*/  @!UP1 USHF.L.U32 UR6, UR6, 0x1, URZ ;  /* 0x0000000106069899 */ /* 0x000fe2000800063f */
[----:B------:R-:W-:Y:S01]  /*0880*/  VOTEU.ALL UP0, P0 ;  /* 0x00000000003f7886 */ /* 0x000fe20000000000 */
[----:B-1----:R-:W-:Y:S01]  /*0890*/  @!UP1 ULEA UR9, UR10, UR9, 0x18 ;  /* 0x000000090a099291 */ /* 0x002fe2000f8ec03f */
[----:B------:R-:W-:Y:S02]  /*08a0*/  VOTEU.ALL UP1, P0 ;  /* 0x00000000003f7886 */ /* 0x000fe40000020000 */
[----:B------:R-:W-:Y:S01]  /*08b0*/  ULDC.64 UR10, c[0x0][0x598] ;  /* 0x00016600000a7ab9 */ /* 0x000fe20000000a00 */
[----:B------:R-:W-:Y:S01]  /*08c0*/  ISETP.NE.AND P0, PT, R20, 0x3, PT ;  /* 0x000000031400780c */ /* 0x000fe20003f05270 */
[----:B------:R-:W0:Y:S02]  /*08d0*/  FENCE.VIEW.ASYNC.S ;  /* 0x00000000000073c6 */ /* 0x000e240000000000 */
[----:B0-----:R0:W1:Y:S01]  /*08e0*/  @!UP0 SYNCS.EXCH.64 URZ, [UR8+0x1f0], UR4 ;  /* 0x0001f004083f85b2 */ /* 0x0010620008000100 */
[----:B------:R-:W-:-:S02]  /*08f0*/  ISETP.NE.U32.AND P1, PT, RZ, UR10, PT ;  /* 0x0000000aff007c0c */ /* 0x000fc4000bf25070 */
[----:B------:R-:W-:Y:S02]  /*0900*/  ISETP.EQ.OR P0, PT, R20, RZ, !P0 ;  /* 0x000000ff1400720c */ /* 0x000fe40004702670 */
[----:B------:R-:W-:Y:S02]  /*0910*/  ISETP.NE.AND.EX P1, PT, RZ, UR11, PT, P1 ;  /* 0x0000000bff007c0c */ /* 0x000fe4000bf25310 */
[----:B------:R-:W-:-:S04]  /*0920*/  ISETP.EQ.AND P0, PT, R5, RZ, P0 ;  /* 0x000000ff0500720c */ /* 0x000fc80000702270 */
[----:B------:R-:W-:-:S04]  /*0930*/  SEL R7, RZ, 0x1, !P0 ;  /* 0x00000001ff077807 */ /* 0x000fc80004000000 */
[----:B------:R-:W-:Y:S01]  /*0940*/  SEL R7, R7, 0x2, P3 ;  /* 0x0000000207077807 */ /* 0x000fe20001800000 */
[----:B------:R0:W1:Y:S01]  /*0950*/  @!UP1 SYNCS.EXCH.64 URZ, [UR8+0x1f8], UR4 ;  /* 0x0001f804083f95b2 */ /* 0x0000620008000100 */
[----:B------:R-:W-:Y:S01]  /*0960*/  NOP ;  /* 0x0000000000007918 */ /* 0x000fe20000000000 */
[----:B------:R0:W1:Y:S01]  /*0970*/  @!UP2 SYNCS.EXCH.64 URZ, [UR9+0x1d0], UR6 ;  /* 0x0001d006093fa5b2 */ /* 0x0000620008000100 */
[----:B------:R0:W1:Y:S01]  /*0980*/  @!UP3 SYNCS.EXCH.64 URZ, [UR9+0x1d8], UR6 ;  /* 0x0001d806093fb5b2 */ /* 0x0000620008000100 */
[----:B------:R0:W1:Y:S01]  /*0990*/  @!UP4 SYNCS.EXCH.64 URZ, [UR9+0x1e0], UR6 ;  /* 0x0001e006093fc5b2 */ /* 0x0000620008000100 */
[----:B------:R0:W1:Y:S01]  /*09a0*/  @!UP5 SYNCS.EXCH.64 URZ, [UR9+0x1e8], UR6 ;  /* 0x0001e806093fd5b2 */ /* 0x0000620008000100 */
[----:B------:R-:W-:Y:S01]  /*09b0*/  NOP ;  /* 0x0000000000007918 */ /* 0x000fe20000000000 */
[----:B-1----:R-:W-:Y:S06]  /*09c0*/  BAR.SYNC.DEFER_BLOCKING 0x0 ;  /* 0x0000000000007b1d */ /* 0x002fec0000010000 */
[----:B0-----:R-:W-:Y:S05]  /*09d0*/  @!P1 BRA `(.L_x_4) ;  /* 0x00000000001c9947 */ /* 0x001fea0003800000 */
[----:B------:R-:W0:Y:S02]  /*09e0*/  LDC.64 R2, c[0x0][0x598] ;  /* 0x00016600ff027b82 */ /* 0x000e240000000a00 */
[----:B0-----:R-:W2:Y:S02]  /*09f0*/  LDG.E.64 R2, desc[UR20][R2.64] ;  /* 0x0000001402027981 */ /* 0x001ea4000c1e1b00 */
[----:B--2---:R-:W-:-:S04]  /*0a00*/  ISETP.NE.U32.AND P0, PT, R2, RZ, PT ;  /* 0x000000ff0200720c */ /* 0x004fc80003f05070 */
[----:B------:R-:W-:-:S13]  /*0a10*/  ISETP.NE.AND.EX P0, PT, R3, RZ, PT, P0 ;  /* 0x000000ff0300720c */ /* 0x000fda0003f05300 */
[----:B------:R-:W-:Y:S05]  /*0a20*/  @!P0 BRA `(.L_x_4) ;  /* 0x0000000000088947 */ /* 0x000fea0003800000 */
[----:B------:R2:W5:Y:S01]  /*0a30*/  LD.E R12, desc[UR20][R2.64] ;  /* 0x00000014020c7980 */ /* 0x000562000c101900 */
[----:B------:R-:W-:Y:S05]  /*0a40*/  BRA `(.L_x_5) ;  /* 0x0000000000207947 */ /* 0x000fea0003800000 */
.L_x_4:
[----:B------:R-:W-:Y:S02]  /*0a50*/  ULDC.64 UR4, c[0x0][0x588] ;  /* 0x0001620000047ab9 */ /* 0x000fe40000000a00 */
[----:B------:R-:W-:-:S04]  /*0a60*/  ISETP.NE.U32.AND P0, PT, RZ, UR4, PT ;  /* 0x00000004ff007c0c */ /* 0x000fc8000bf05070 */
[----:B------:R-:W-:-:S13]  /*0a70*/  ISETP.NE.AND.EX P0, PT, RZ, UR5, PT, P0 ;  /* 0x00000005ff007c0c */ /* 0x000fda000bf05300 */
[----:B------:R-:W-:Y:S05]  /*0a80*/  @!P0 BRA `(.L_x_6) ;  /* 0x00000000000c8947 */ /* 0x000fea0003800000 */
[----:B------:R-:W0:Y:S02]  /*0a90*/  LDC.64 R12, c[0x0][0x588] ;  /* 0x00016200ff0c7b82 */ /* 0x000e240000000a00 */
[----:B0-----:R0:W5:Y:S01]  /*0aa0*/  LDG.E R12, desc[UR20][R12.64] ;  /* 0x000000140c0c7981 */ /* 0x001162000c1e1900 */
[----:B------:R-:W-:Y:S05]  /*0ab0*/  BRA `(.L_x_5) ;  /* 0x0000000000047947 */ /* 0x000fea0003800000 */
.L_x_6:
[----:B------:R-:W1:Y:S02]  /*0ac0*/  LDC R12, c[0x0][0x580] ;  /* 0x00016000ff0c7b82 */ /* 0x000e640000000800 */
.L_x_5:
[----:B------:R-:W-:Y:S02]  /*0ad0*/  ULDC.64 UR4, c[0x0][0x5a0] ;  /* 0x0001680000047ab9 */ /* 0x000fe40000000a00 */
[----:B------:R-:W-:-:S04]  /*0ae0*/  ISETP.NE.U32.AND P0, PT, RZ, UR4, PT ;  /* 0x00000004ff007c0c */ /* 0x000fc8000bf05070 */
[----:B------:R-:W-:-:S13]  /*0af0*/  ISETP.NE.AND.EX P0, PT, RZ, UR5, PT, P0 ;  /* 0x00000005ff007c0c */ /* 0x000fda000bf05300 */
[----:B------:R-:W-:Y:S05]  /*0b00*/  @!P0 BRA `(.L_x_7) ;  /* 0x00000000001c8947 */ /* 0x000fea0003800000 */
[----:B--2---:R-:W2:Y:S02]  /*0b10*/  LDC.64 R2, c[0x0][0x5a0] ;  /* 0x00016800ff027b82 */ /* 0x004ea40000000a00 */
[----:B--2---:R-:W2:Y:S02]  /*0b20*/  LDG.E.64 R2, desc[UR20][R2.64] ;  /* 0x0000001402027981 */ /* 0x004ea4000c1e1b00 */
[----:B--2---:R-:W-:-:S04]  /*0b30*/  ISETP.NE.U32.AND P0, PT, R2, RZ, PT ;  /* 0x000000ff0200720c */ /* 0x004fc80003f05070 */
[----:B------:R-:W-:-:S13]  /*0b40*/  ISETP.NE.AND.EX P0, PT, R3, RZ, PT, P0 ;  /* 0x000000ff0300720c */ /* 0x000fda0003f05300 */
[----:B------:R-:W-:Y:S05]  /*0b50*/  @!P0 BRA `(.L_x_7) ;  /* 0x0000000000088947 */ /* 0x000fea0003800000 */
[----:B0-----:R4:W5:Y:S01]  /*0b60*/  LD.E R13, desc[UR20][R2.64] ;  /* 0x00000014020d7980 */ /* 0x001962000c101900 */
[----:B------:R-:W-:Y:S05]  /*0b70*/  BRA `(.L_x_8) ;  /* 0x0000000000207947 */ /* 0x000fea0003800000 */
.L_x_7:
[----:B------:R-:W-:Y:S02]  /*0b80*/  ULDC.64 UR4, c[0x0][0x590] ;  /* 0x0001640000047ab9 */ /* 0x000fe40000000a00 */
[----:B------:R-:W-:-:S04]  /*0b90*/  ISETP.NE.U32.AND P0, PT, RZ, UR4, PT ;  /* 0x00000004ff007c0c */ /* 0x000fc8000bf05070 */
[----:B------:R-:W-:-:S13]  /*0ba0*/  ISETP.NE.AND.EX P0, PT, RZ, UR5, PT, P0 ;  /* 0x00000005ff007c0c */ /* 0x000fda000bf05300 */
[----:B------:R-:W-:Y:S05]  /*0bb0*/  @!P0 BRA `(.L_x_9) ;  /* 0x00000000000c8947 */ /* 0x000fea0003800000 */
[----:B--2---:R-:W0:Y:S02]  /*0bc0*/  LDC.64 R2, c[0x0][0x590] ;  /* 0x00016400ff027b82 */ /* 0x004e240000000a00 */
[----:B0-----:R3:W5:Y:S01]  /*0bd0*/  LDG.E R13, desc[UR20][R2.64] ;  /* 0x00000014020d7981 */ /* 0x001762000c1e1900 */
[----:B------:R-:W-:Y:S05]  /*0be0*/  BRA `(.L_x_8) ;  /* 0x0000000000047947 */ /* 0x000fea0003800000 */
.L_x_9:
[----:B0-----:R-:W0:Y:S02]  /*0bf0*/  LDC R13, c[0x0][0x584] ;  /* 0x00016100ff0d7b82 */ /* 0x001e240000000800 */
.L_x_8:
[----:B------:R-:W1:Y:S01]  /*0c00*/  LDC R0, c[0x0][0x65c] ;  /* 0x00019700ff007b82 */ /* 0x000e620000000800 */
[----:B------:R-:W2:Y:S01]  /*0c10*/  S2R R21, SR_CTAID.Y ;  /* 0x0000000000157919 */ /* 0x000ea20000002600 */
[----:B------:R-:W-:Y:S01]  /*0c20*/  ULDC UR8, c[0x0][0x28c] ;  /* 0x0000a30000087ab9 */ /* 0x000fe20000000800 */
[----:B------:R-:W-:Y:S01]  /*0c30*/  ISETP.NE.AND P0, PT, R5, 0x2, PT ;  /* 0x000000020500780c */ /* 0x000fe20003f05270 */
[----:B------:R-:W-:Y:S01]  /*0c40*/  UIADD3 UR8, UR8, 0x3f, URZ ;  /* 0x0000003f08087890 */ /* 0x000fe2000fffe03f */
[----:B------:R-:W0:Y:S01]  /*0c50*/  S2R R14, SR_CTAID.X ;  /* 0x00000000000e7919 */ /* 0x000e220000002500 */
[----:B------:R-:W-:Y:S01]  /*0c60*/  UMOV UR5, URZ ;  /* 0x0000003f00057c82 */ /* 0x000fe20008000000 */
[----:B------:R-:W-:Y:S01]  /*0c70*/  UMOV UR4, URZ ;  /* 0x0000003f00047c82 */ /* 0x000fe20008000000 */
[----:B------:R-:W-:-:S04]  /*0c80*/  USHF.R.S32.HI UR9, URZ, 0x1f, UR8 ;  /* 0x0000001f3f097899 */ /* 0x000fc80008011408 */
[----:B------:R-:W-:-:S04]  /*0c90*/  ULEA.HI UR9, UR9, UR8, URZ, 0x6 ;  /* 0x0000000809097291 */ /* 0x000fc8000f8f303f */
[----:B------:R-:W-:Y:S01]  /*0ca0*/  USHF.R.S32.HI UR13, URZ, 0x6, UR9 ;  /* 0x000000063f0d7899 */ /* 0x000fe20008011409 */
[----:B-1----:R-:W-:-:S13]  /*0cb0*/  ISETP.NE.AND P4, PT, R0, 0x1, PT ;  /* 0x000000010000780c */ /* 0x002fda0003f85270 */
[----:B------:R-:W0:Y:S01]  /*0cc0*/  @P4 LDC R15, c[0x0][0x10] ;  /* 0x00000400ff0f4b82 */ /* 0x000e220000000800 */
[----:B--234-:R-:W-:Y:S02]  /*0cd0*/  @P4 IMAD.MOV.U32 R2, RZ, RZ, R21 ;  /* 0x000000ffff024224 */ /* 0x01cfe400078e0015 */
[----:B------:R-:W-:Y:S02]  /*0ce0*/  @P4 IMAD.MOV.U32 R3, RZ, RZ, RZ ;  /* 0x000000ffff034224 */ /* 0x000fe400078e00ff */
[----:B------:R-:W-:-:S03]  /*0cf0*/  @P4 IMAD.MOV.U32 R5, RZ, RZ, RZ ;  /* 0x000000ffff054224 */ /* 0x000fc600078e00ff */
[----:B------:R-:W1:Y:S01]  /*0d00*/  @!P4 LDC R9, c[0x0][0xc] ;  /* 0x00000300ff09cb82 */ /* 0x000e620000000800 */
[----:B------:R-:W-:Y:S01]  /*0d10*/  ULDC UR6, c[0x0][0xc] ;  /* 0x0000030000067ab9 */ /* 0x000fe20000000800 */
[----:B------:R-:W-:Y:S02]  /*0d20*/  ULDC UR7, c[0x0][0x10] ;  /* 0x0000040000077ab9 */ /* 0x000fe40000000800 */
[----:B------:R-:W-:-:S04]  /*0d30*/  UIMAD.WIDE.U32 UR6, UR6, UR7, URZ ;  /* 0x00000007060672a5 */ /* 0x000fc8000f8e003f */
[----:B------:R-:W2:Y:S01]  /*0d40*/  LDC R8, c[0x0][0x14] ;  /* 0x00000500ff087b82 */ /* 0x000ea20000000800 */
[----:B0-----:R-:W-:-:S04]  /*0d50*/  @P4 IMAD.WIDE.U32 R2, R14, R15, R2 ;  /* 0x0000000f0e024225 */ /* 0x001fc800078e0002 */
[----:B------:R-:W-:Y:S02]  /*0d60*/  IMAD.MOV.U32 R15, RZ, RZ, RZ ;  /* 0x000000ffff0f7224 */ /* 0x000fe400078e00ff */
[----:B------:R-:W-:Y:S02]  /*0d70*/  @P4 IMAD.IADD R3, R3, 0x1, R5 ;  /* 0x0000000103034824 */ /* 0x000fe400078e0205 */
[----:B-1----:R-:W-:-:S04]  /*0d80*/  @!P4 IMAD.WIDE.U32 R4, R9, R21, R14 ;  /* 0x000000150904c225 */ /* 0x002fc800078e000e */
[----:B------:R-:W-:Y:S02]  /*0d90*/  @!P4 IMAD.MOV.U32 R2, RZ, RZ, R4 ;  /* 0x000000ffff02c224 */ /* 0x000fe400078e0004 */
[----:B------:R-:W-:Y:S02]  /*0da0*/  @!P4 IMAD.MOV.U32 R3, RZ, RZ, R5 ;  /* 0x000000ffff03c224 */ /* 0x000fe400078e0005 */
[C---:B--2---:R-:W-:Y:S02]  /*0db0*/  IMAD R17, R8.reuse, UR7, RZ ;  /* 0x0000000708117c24 */ /* 0x044fe4000f8e02ff */
[----:B------:R-:W-:Y:S01]  /*0dc0*/  IMAD.WIDE.U32 R8, R8, UR6, RZ ;  /* 0x0000000608087c25 */ /* 0x000fe2000f8e00ff */
[----:B------:R-:W-:-:S03]  /*0dd0*/  ULDC.64 UR6, c[0x0][0x650] ;  /* 0x0001940000067ab9 */ /* 0x000fc60000000a00 */
[----:B------:R-:W-:Y:S01]  /*0de0*/  IMAD.IADD R0, R9, 0x1, R17 ;  /* 0x0000000109007824 */ /* 0x000fe200078e0211 */
[----:B------:R-:W-:Y:S06]  /*0df0*/  @P0 BRA `(.L_x_10) ;  /* 0x0000000000200947 */ /* 0x000fec0003800000 */
[----:B------:R-:W-:Y:S01]  /*0e00*/  USHF.R.U32.HI UR4, URZ, 0x2, UR13 ;  /* 0x000000023f047899 */ /* 0x000fe2000801160d */
[----:B------:R-:W-:Y:S01]  /*0e10*/  IADD3 R2, P0, R2, R8, RZ ;  /* 0x0000000802027210 */ /* 0x000fe20007f1e0ff */
[----:B------:R-:W-:Y:S02]  /*0e20*/  UISETP.GE.U32.AND UP0, UPT, UR13, 0x1c, UPT ;  /* 0x0000001c0d00788c */ /* 0x000fe4000bf06070 */
[----:B------:R-:W-:Y:S02]  /*0e30*/  UIMAD.WIDE.U32 UR4, UR4, 0x24924925, URZ ;  /* 0x24924925040478a5 */ /* 0x000fe4000f8e003f */
[----:B------:R-:W-:-:S05]  /*0e40*/  IMAD.X R3, R0, 0x1, R3, P0 ;  /* 0x0000000100037824 */ /* 0x000fca00000e0603 */
[----:B------:R-:W-:Y:S02]  /*0e50*/  UMOV UR4, URZ ;  /* 0x0000003f00047c82 */ /* 0x000fe40008000000 */
[----:B------:R-:W-:Y:S02]  /*0e60*/  @UP0 ULOP3.LUT UR4, UR5, 0x1, URZ, 0xc0, !UPT ;  /* 0x0000000105040892 */ /* 0x000fe4000f8ec03f */
[----:B------:R-:W-:-:S12]  /*0e70*/  UIMAD UR5, UR5, -0x1c, UR13 ;  /* 0xffffffe4050578a4 */ /* 0x000fd8000f8e020d */
.L_x_10:
[----:B------:R-:W-:Y:S01]  /*0e80*/  ISETP.GE.U32.AND P0, PT, R2, UR6, PT ;  /* 0x0000000602007c0c */ /* 0x000fe2000bf06070 */
[----:B------:R-:W-:Y:S01]  /*0e90*/  IMAD.MOV.U32 R6, RZ, RZ, -0x1 ;  /* 0xffffffffff067424 */ /* 0x000fe200078e00ff */
[----:B------:R-:W-:Y:S01]  /*0ea0*/  PRMT R16, RZ, 0x7610, R16 ;  /* 0x00007610ff107816 */ /* 0x000fe20000000010 */
[----:B------:R-:W-:Y:S01]  /*0eb0*/  IMAD.MOV.U32 R4, RZ, RZ, -0x1 ;  /* 0xffffffffff047424 */ /* 0x000fe200078e00ff */
[----:B------:R-:W-:Y:S01]  /*0ec0*/  ISETP.GE.U32.AND.EX P0, PT, R3, UR7, PT, P0 ;  /* 0x0000000703007c0c */ /* 0x000fe2000bf06100 */
[----:B------:R-:W-:-:S12]  /*0ed0*/  IMAD.MOV.U32 R5, RZ, RZ, -0x1 ;  /* 0xffffffffff057424 */ /* 0x000fd800078e00ff */
[----:B------:R-:W-:Y:S05]  /*0ee0*/  @P0 BRA `(.L_x_11) ;  /* 0x00000004005c0947 */ /* 0x000fea0003800000 */
[----:B------:R-:W0:Y:S01]  /*0ef0*/  LDC.64 R24, c[0x0][0x628] ;  /* 0x00018a00ff187b82 */ /* 0x000e220000000a00 */
[----:B------:R-:W-:Y:S02]  /*0f00*/  IMAD.MOV.U32 R4, RZ, RZ, R2 ;  /* 0x000000ffff047224 */ /* 0x000fe400078e0002 */
[----:B------:R-:W-:-:S05]  /*0f10*/  IMAD.MOV.U32 R5, RZ, RZ, R3 ;  /* 0x000000ffff057224 */ /* 0x000fca00078e0003 */
[----:B------:R-:W1:Y:S08]  /*0f20*/  LDC R6, c[0x0][0x630] ;  /* 0x00018c00ff067b82 */ /* 0x000e700000000800 */
[----:B------:R-:W2:Y:S01]  /*0f30*/  LDC.64 R26, c[0x0][0x620] ;  /* 0x00018800ff1a7b82 */ /* 0x000ea20000000a00 */
[----:B0-----:R-:W-:-:S04]  /*0f40*/  ISETP.NE.U32.AND P0, PT, R24, RZ, PT ;  /* 0x000000ff1800720c */ /* 0x001fc80003f05070 */
[----:B------:R-:W-:-:S13]  /*0f50*/  ISETP.NE.AND.EX P0, PT, R25, RZ, PT, P0 ;  /* 0x000000ff1900720c */ /* 0x000fda0003f05300 */
[----:B-12---:R-:W-:Y:S05]  /*0f60*/  @!P0 BRA `(.L_x_12) ;  /* 0x0000000000288947 */ /* 0x006fea0003800000 */
[----:B------:R-:W0:Y:S02]  /*0f70*/  LDC R19, c[0x0][0x634] ;  /* 0x00018d00ff137b82 */ /* 0x000e240000000800 */
[----:B0-----:R-:W-:-:S05]  /*0f80*/  IADD3 R19, P0, R2, R19, RZ ;  /* 0x0000001302137210 */ /* 0x001fca0007f1e0ff */
[----:B------:R-:W-:-:S04]  /*0f90*/  IMAD.X R23, RZ, RZ, R3, P0 ;  /* 0x000000ffff177224 */ /* 0x000fc800000e0603 */
[----:B------:R-:W-:-:S04]  /*0fa0*/  IMAD.WIDE.U32 R4, R23, R24, RZ ;  /* 0x0000001817047225 */ /* 0x000fc800078e00ff */
[----:B------:R-:W-:-:S04]  /*0fb0*/  IMAD.WIDE.U32 R16, P0, R19, R25, R4 ;  /* 0x0000001913107225 */ /* 0x000fc80007800004 */
[----:B------:R-:W-:-:S04]  /*0fc0*/  IMAD.WIDE.U32 R4, R19, R24, RZ ;  /* 0x0000001813047225 */ /* 0x000fc800078e00ff */
[----:B------:R-:W-:Y:S01]  /*0fd0*/  IMAD.X R19, RZ, RZ, RZ, P0 ;  /* 0x000000ffff137224 */ /* 0x000fe200000e06ff */
[----:B------:R-:W-:Y:S01]  /*0fe0*/  IADD3 RZ, P0, R5, R16, RZ ;  /* 0x0000001005ff7210 */ /* 0x000fe20007f1e0ff */
[----:B------:R-:W-:-:S04]  /*0ff0*/  IMAD.MOV.U32 R18, RZ, RZ, R17 ;  /* 0x000000ffff127224 */ /* 0x000fc800078e0011 */
[----:B------:R-:W-:-:S08]  /*1000*/  IMAD.WIDE.U32.X R4, R23, R25, R18, P0 ;  /* 0x0000001917047225 */ /* 0x000fd000000e0412 */
.L_x_12:
[--C-:B------:R-:W-:Y:S01]  /*1010*/  SHF.R.U64 R32, R4, R6, R5.reuse ;  /* 0x0000000604207219 */ /* 0x100fe20000001205 */
[----:B------:R-:W0:Y:S01]  /*1020*/  LDC.64 R28, c[0x0][0x640] ;  /* 0x00019000ff1c7b82 */ /* 0x000e220000000a00 */
[----:B------:R-:W-:Y:S01]  /*1030*/  I2FP.F32.U32 R4, R14 ;  /* 0x0000000e00047245 */ /* 0x000fe20000201000 */
[----:B------:R-:W-:Y:S01]  /*1040*/  ULDC UR6, c[0x0][0x150] ;  /* 0x0000540000067ab9 */ /* 0x000fe20000000800 */
[----:B------:R-:W-:Y:S02]  /*1050*/  SHF.R.U32.HI R5, RZ, R6, R5 ;  /* 0x00000006ff057219 */ /* 0x000fe40000011605 */
[----:B------:R-:W-:Y:S01]  /*1060*/  IADD3 R17, P0, RZ, -R32, RZ ;  /* 0x80000020ff117210 */ /* 0x000fe20007f1e0ff */
[----:B------:R-:W-:Y:S01]  /*1070*/  FMUL R6, R4, UR6 ;  /* 0x0000000604067c20 */ /* 0x000fe20008400000 */
[----:B------:R-:W-:Y:S01]  /*1080*/  ULDC UR6, c[0x0][0x154] ;  /* 0x0000550000067ab9 */ /* 0x000fe20000000800 */
[----:B------:R-:W1:Y:S02]  /*1090*/  LDC R18, c[0x0][0x618] ;  /* 0x00018600ff127b82 */ /* 0x000e640000000800 */
[----:B------:R-:W-:-:S02]  /*10a0*/  IMAD.X R19, RZ, RZ, ~R5, P0 ;  /* 0x000000ffff137224 */ /* 0x000fc400000e0e05 */
[----:B------:R-:W2:Y:S01]  /*10b0*/  F2I.U32.TRUNC.NTZ R6, R6 ;  /* 0x0000000600067305 */ /* 0x000ea2000020f000 */
[----:B------:R-:W-:-:S03]  /*10c0*/  IMAD.WIDE.U32 R4, R17, R26, R2 ;  /* 0x0000001a11047225 */ /* 0x000fc600078e0002 */
[----:B------:R-:W3:Y:S01]  /*10d0*/  LDC R15, c[0x0][0x144] ;  /* 0x00005100ff0f7b82 */ /* 0x000ee20000000800 */
[----:B------:R-:W-:-:S04]  /*10e0*/  IMAD R16, R19, R26, RZ ;  /* 0x0000001a13107224 */ /* 0x000fc800078e02ff */
[----:B------:R-:W-:-:S03]  /*10f0*/  IMAD R17, R17, R27, R16 ;  /* 0x0000001b11117224 */ /* 0x000fc600078e0210 */
[----:B------:R-:W4:Y:S01]  /*1100*/  LDC R22, c[0x0][0x608] ;  /* 0x00018200ff167b82 */ /* 0x000f220000000800 */
[----:B------:R-:W-:Y:S01]  /*1110*/  IMAD.IADD R17, R5, 0x1, R17 ;  /* 0x0000000105117824 */ /* 0x000fe200078e0211 */
[----:B0-----:R-:W-:Y:S01]  /*1120*/  ISETP.NE.U32.AND P0, PT, R28, RZ, PT ;  /* 0x000000ff1c00720c */ /* 0x001fe20003f05070 */
[----:B--2---:R-:W-:-:S03]  /*1130*/  IMAD.MOV R5, RZ, RZ, -R6 ;  /* 0x000000ffff057224 */ /* 0x004fc600078e0a06 */
[----:B------:R-:W-:Y:S02]  /*1140*/  ISETP.NE.AND.EX P0, PT, R29, RZ, PT, P0 ;  /* 0x000000ff1d00720c */ /* 0x000fe40003f05300 */
[----:B------:R-:W0:Y:S01]  /*1150*/  LDC R19, c[0x0][0x658] ;  /* 0x00019600ff137b82 */ /* 0x000e220000000800 */
[-CC-:B-1----:R-:W-:Y:S02]  /*1160*/  SHF.R.U64 R26, R4, R18.reuse, R17.reuse ;  /* 0x00000012041a7219 */ /* 0x182fe40000001211 */
[----:B------:R-:W-:Y:S02]  /*1170*/  I2FP.F32.U32 R4, R21 ;  /* 0x0000001500047245 */ /* 0x000fe40000201000 */
[----:B------:R-:W-:Y:S01]  /*1180*/  SHF.R.U32.HI R17, RZ, R18, R17 ;  /* 0x00000012ff117219 */ /* 0x000fe20000011611 */
[----:B------:R-:W-:Y:S02]  /*1190*/  IMAD.MOV.U32 R18, RZ, RZ, 0x1 ;  /* 0x00000001ff127424 */ /* 0x000fe400078e00ff */
[----:B------:R-:W1:Y:S01]  /*11a0*/  LDC R24, c[0x0][0x148] ;  /* 0x00005200ff187b82 */ /* 0x000e620000000800 */
[----:B---3--:R-:W-:-:S02]  /*11b0*/  IMAD R6, R15, R5, R14 ;  /* 0x000000050f067224 */ /* 0x008fc400078e020e */
[----:B------:R-:W-:Y:S01]  /*11c0*/  FMUL R5, R4, UR6 ;  /* 0x0000000604057c20 */ /* 0x000fe20008400000 */
[----:B------:R-:W-:-:S04]  /*11d0*/  IMAD.MOV.U32 R4, RZ, RZ, -0x1 ;  /* 0xffffffffff047424 */ /* 0x000fc800078e00ff */
[----:B------:R-:W2:Y:S01]  /*11e0*/  LDC R25, c[0x0][0x600] ;  /* 0x00018000ff197b82 */ /* 0x000ea20000000800 */
[-CC-:B----4-:R-:W-:Y:S02]  /*11f0*/  SHF.R.U64 R34, R26, R22.reuse, R17.reuse ;  /* 0x000000161a227219 */ /* 0x190fe40000001211 */
[----:B------:R-:W-:Y:S02]  /*1200*/  SHF.R.U32.HI R14, RZ, R22, R17 ;  /* 0x00000016ff0e7219 */ /* 0x000fe40000011611 */
[----:B------:R3:W4:Y:S03]  /*1210*/  F2I.U32.TRUNC.NTZ R22, R5 ;  /* 0x0000000500167305 */ /* 0x000726000020f000 */
[----:B------:R-:W1:Y:S01]  /*1220*/  LDC R27, c[0x0][0x648] ;  /* 0x00019200ff1b7b82 */ /* 0x000e620000000800 */
[-C--:B0-----:R-:W-:Y:S02]  /*1230*/  SHF.R.U64 R36, R34, R19.reuse, R14 ;  /* 0x0000001322247219 */ /* 0x081fe4000000120e */
[----:B------:R-:W-:-:S02]  /*1240*/  SHF.L.U32 R4, R4, R19, RZ ;  /* 0x0000001304047219 */ /* 0x000fc400000006ff */
[-C--:B------:R-:W-:Y:S02]  /*1250*/  SHF.R.U32.HI R14, RZ, R19.reuse, R14 ;  /* 0x00000013ff0e7219 */ /* 0x080fe4000001160e */
[----:B------:R-:W-:Y:S01]  /*1260*/  SHF.L.U32 R18, R18, R19, RZ ;  /* 0x0000001312127219 */ /* 0x000fe200000006ff */
[----:B------:R-:W0:Y:S01]  /*1270*/  LDC R31, c[0x0][0x638] ;  /* 0x00018e00ff1f7b82 */ /* 0x000e220000000800 */
[----:B------:R-:W-:Y:S01]  /*1280*/  LOP3.LUT R19, RZ, R4, RZ, 0x33, !PT ;  /* 0x00000004ff137212 */ /* 0x000fe200078e33ff */
[----:B------:R-:W-:Y:S02]  /*1290*/  IMAD.MOV.U32 R4, RZ, RZ, R36 ;  /* 0x000000ffff047224 */ /* 0x000fe400078e0024 */
[----:B---3--:R-:W-:-:S04]  /*12a0*/  IMAD.MOV.U32 R5, RZ, RZ, R14 ;  /* 0x000000ffff057224 */ /* 0x008fc800078e000e */
[----:B------:R-:W3:Y:S01]  /*12b0*/  LDC R30, c[0x0][0x610] ;  /* 0x00018400ff1e7b82 */ /* 0x000ee20000000800 */
[----:B----4-:R-:W-:Y:S05]  /*12c0*/  @!P0 BRA `(.L_x_13) ;  /* 0x0000000000288947 */ /* 0x010fea0003800000 */
[----:B------:R-:W4:Y:S02]  /*12d0*/  LDC R17, c[0x0][0x64c] ;  /* 0x00019300ff117b82 */ /* 0x000f240000000800 */
[----:B----4-:R-:W-:-:S05]  /*12e0*/  IADD3 R17, P0, R36, R17, RZ ;  /* 0x0000001124117210 */ /* 0x010fca0007f1e0ff */
        /* <DEDUP_REMOVED lines=8> */
.L_x_13:
[----:B-1----:R-:W-:Y:S01]  /*1370*/  SHF.R.U64 R4, R4, R27, R5 ;  /* 0x0000001b04047219 */ /* 0x002fe20000001205 */
[----:B--2---:R-:W-:Y:S01]  /*1380*/  VIADD R5, R25, 0xffffffff ;  /* 0xffffffff19057836 */ /* 0x004fe20000000000 */
[----:B------:R-:W-:Y:S01]  /*1390*/  LOP3.LUT R19, R34, R19, RZ, 0xc0, !PT ;  /* 0x0000001322137212 */ /* 0x000fe200078ec0ff */
[----:B------:R-:W-:Y:S02]  /*13a0*/  IMAD.MOV R22, RZ, RZ, -R22 ;  /* 0x000000ffff167224 */ /* 0x000fe400078e0a16 */
[----:B------:R-:W-:Y:S01]  /*13b0*/  IMAD.MOV R14, RZ, RZ, -R4 ;  /* 0x000000ffff0e7224 */ /* 0x000fe200078e0a04 */
[----:B------:R-:W-:Y:S01]  /*13c0*/  LOP3.LUT R5, R26, R5, RZ, 0xc0, !PT ;  /* 0x000000051a057212 */ /* 0x000fe200078ec0ff */
[----:B------:R-:W-:Y:S02]  /*13d0*/  IMAD R19, R18, R4, R19 ;  /* 0x0000000412137224 */ /* 0x000fe400078e0213 */
[----:B------:R-:W-:Y:S02]  /*13e0*/  @P4 IMAD R6, R24, R22, R21 ;  /* 0x0000001618064224 */ /* 0x000fe400078e0215 */
[----:B0-----:R-:W-:-:S02]  /*13f0*/  IMAD R4, R14, R31, R36 ;  /* 0x0000001f0e047224 */ /* 0x001fc400078e0224 */
[----:B---3--:R-:W-:Y:S02]  /*1400*/  IMAD R6, R19, R30, R6 ;  /* 0x0000001e13067224 */ /* 0x008fe400078e0206 */
[----:B------:R-:W-:Y:S02]  /*1410*/  IMAD R5, R4, R25, R5 ;  /* 0x0000001904057224 */ /* 0x000fe400078e0205 */
[----:B------:R-:W-:-:S03]  /*1420*/  IMAD.MOV.U32 R16, RZ, RZ, 0x1 ;  /* 0x00000001ff107424 */ /* 0x000fc600078e00ff */
[----:B------:R-:W-:Y:S02]  /*1430*/  SEL R4, R5, R6, !P4 ;  /* 0x0000000605047207 */ /* 0x000fe40006000000 */
[----:B------:R-:W-:Y:S01]  /*1440*/  SEL R6, R6, R5, !P4 ;  /* 0x0000000506067207 */ /* 0x000fe20006000000 */
[----:B------:R-:W-:-:S07]  /*1450*/  IMAD.MOV.U32 R5, RZ, RZ, R32 ;  /* 0x000000ffff057224 */ /* 0x000fce00078e0020 */
.L_x_11:
[----:B------:R-:W-:Y:S05]  /*1460*/  @!P2 BRA `(.L_x_14) ;  /* 0x0000004000e0a947 */ /* 0x000fea0003800000 */
[----:B------:R-:W-:-:S13]  /*1470*/  ISETP.GT.U32.AND P0, PT, R33, 0x1, PT ;  /* 0x000000012100780c */ /* 0x000fda0003f04070 */
[----:B------:R-:W-:Y:S05]  /*1480*/  @P0 EXIT ;  /* 0x000000000000094d */ /* 0x000fea0003800000 */
.L_x_15:
[----:B------:R-:W-:-:S08]  /*1490*/  NOP ;  /* 0x0000000000007918 */ /* 0x000fd00000000000 */
[----:B------:R-:W0:Y:S02]  /*14a0*/  USETMAXREG.TRY_ALLOC.CTAPOOL UP0, 0xe8 ;  /* 0x000000e8000079c8 */ /* 0x000e240008000600 */
[----:B0-----:R-:W-:-:S13]  /*14b0*/  PLOP3.LUT P0, PT, PT, PT, UP0, 0x80, 0x0 ;  /* 0x000000000000781c */ /* 0x001fda0003f0f008 */
[----:B------:R-:W-:Y:S05]  /*14c0*/  @!P0 BRA `(.L_x_15) ;  /* 0xfffffffc00f08947 */ /* 0x000fea000383ffff */
[----:B------:R-:W-:-:S13]  /*14d0*/  LOP3.LUT P0, RZ, R16, 0xff, RZ, 0xc0, !PT ;  /* 0x000000ff10ff7812 */ /* 0x000fda000780c0ff */
[----:B------:R-:W-:Y:S05]  /*14e0*/  @!P0 EXIT ;  /* 0x000000000000894d */ /* 0x000fea0003800000 */
[----:B------:R-:W0:Y:S01]  /*14f0*/  S2UR UR6, SR_CgaCtaId ;  /* 0x00000000000679c3 */ /* 0x000e220000008800 */
[----:B------:R-:W-:Y:S01]  /*1500*/  SHF.R.S32.HI R11, RZ, 0x1f, R10 ;  /* 0x0000001fff0b7819 */ /* 0x000fe2000001140a */
[----:B------:R-:W-:Y:S01]  /*1510*/  UIADD3 UR7, UR15, -0x1, URZ ;  /* 0xffffffff0f077890 */ /* 0x000fe2000fffe03f */
[----:B------:R-:W-:Y:S01]  /*1520*/  LOP3.LUT R86, R7, 0x1, RZ, 0xfc, !PT ;  /* 0x0000000107567812 */ /* 0x000fe200078efcff */
[----:B------:R-:W-:Y:S01]  /*1530*/  UMOV UR12, 0x400 ;  /* 0x00000400000c7882 */ /* 0x000fe20000000000 */
[CC--:B------:R-:W-:Y:S01]  /*1540*/  LEA.HI R15, R11.reuse, R10.reuse, RZ, 0x2 ;  /* 0x0000000a0b0f7211 */ /* 0x0c0fe200078f10ff */
[----:B------:R-:W-:Y:S01]  /*1550*/  UISETP.LT.AND UP0, UPT, UR13, 0x1, UPT ;  /* 0x000000010d00788c */ /* 0x000fe2000bf01270 */
[----:B------:R-:W-:Y:S01]  /*1560*/  LEA.HI R16, R11, R10, RZ, 0x5 ;  /* 0x0000000a0b107211 */ /* 0x000fe200078f28ff */
[----:B------:R-:W-:Y:S01]  /*1570*/  USHF.L.U32 UR23, UR13, 0x1, URZ ;  /* 0x000000010d177899 */ /* 0x000fe2000800063f */
[--C-:B------:R-:W-:Y:S01]  /*1580*/  SHF.R.S32.HI R14, RZ, 0x2, R15.reuse ;  /* 0x00000002ff0e7819 */ /* 0x100fe2000001140f */
[----:B------:R-:W-:Y:S01]  /*1590*/  USEL UR14, UR13, 0x1, UP0 ;  /* 0x000000010d0e7887 */ /* 0x000fe20008000000 */
[----:B------:R-:W-:Y:S01]  /*15a0*/  SHF.R.S32.HI R17, RZ, 0x1f, R15 ;  /* 0x0000001fff117819 */ /* 0x000fe2000001140f */
[----:B------:R-:W-:Y:S01]  /*15b0*/  UISETP.NE.AND UP0, UPT, UR7, URZ, UPT ;  /* 0x0000003f0700728c */ /* 0x000fe2000bf05270 */
[----:B------:R-:W-:Y:S01]  /*15c0*/  LOP3.LUT R11, R15, 0xfffffffc, RZ, 0xc0, !PT ;  /* 0xfffffffc0f0b7812 */ /* 0x000fe200078ec0ff */
[----:B------:R-:W-:Y:S01]  /*15d0*/  UIADD3 UR14, -UR14, UR13, URZ ;  /* 0x0000000d0e0e7290 */ /* 0x000fe2000fffe13f */
[----:B------:R-:W-:Y:S01]  /*15e0*/  LEA.HI R17, R17, R14, RZ, 0x3 ;  /* 0x0000000e11117211 */ /* 0x000fe200078f18ff */
[----:B------:R-:W-:-:S02]  /*15f0*/  USEL UR9, URZ, 0x1, UP0 ;  /* 0x000000013f097887 */ /* 0x000fc40008000000 */
[----:B------:R-:W-:Y:S01]  /*1600*/  IMAD.IADD R18, R10, 0x1, -R11 ;  /* 0x000000010a127824 */ /* 0x000fe200078e0a0b */
[----:B------:R-:W-:-:S03]  /*1610*/  LOP3.LUT R17, R17, 0xfffffff8, RZ, 0xc0, !PT ;  /* 0xfffffff811117812 */ /* 0x000fc600078ec0ff */
[----:B------:R-:W-:Y:S01]  /*1620*/  IMAD.U32 R87, RZ, RZ, UR9 ;  /* 0x00000009ff577e24 */ /* 0x000fe2000f8e00ff */
[----:B0-----:R-:W-:Y:S01]  /*1630*/  ULEA UR12, UR6, UR12, 0x18 ;  /* 0x0000000c060c7291 */ /* 0x001fe2000f8ec03f */
[----:B------:R-:W-:Y:S01]  /*1640*/  IMAD.IADD R14, R14, 0x1, -R17 ;  /* 0x000000010e0e7824 */ /* 0x000fe200078e0a11 */
[----:B------:R-:W-:Y:S01]  /*1650*/  USHF.L.U32 UR6, UR7, 0x3, URZ ;  /* 0x0000000307067899 */ /* 0x000fe2000800063f */
[----:B------:R-:W-:Y:S01]  /*1660*/  SHF.R.S32.HI R17, RZ, 0x5, R16 ;  /* 0x00000005ff117819 */ /* 0x000fe20000011410 */
[----:B------:R-:W-:Y:S02]  /*1670*/  UIADD3 UR7, UR12, 0x1c300, URZ ;  /* 0x0001c3000c077890 */ /* 0x000fe4000fffe03f */
[----:B------:R-:W-:Y:S01]  /*1680*/  ULOP3.LUT UR6, UR6, 0x8, URZ, 0xc0, !UPT ;  /* 0x0000000806067892 */ /* 0x000fe2000f8ec03f */
[--C-:B------:R-:W-:Y:S01]  /*1690*/  SHF.R.S32.HI R15, RZ, 0x1f, R14.reuse ;  /* 0x0000001fff0f7819 */ /* 0x100fe2000001140e */
[----:B------:R-:W-:Y:S01]  /*16a0*/  UIADD3 UR8, UR12, 0x300, URZ ;  /* 0x000003000c087890 */ /* 0x000fe2000fffe03f */
[----:B------:R-:W-:Y:S01]  /*16b0*/  IMAD R19, R17, -0x10, -R14 ;  /* 0xfffffff011137824 */ /* 0x000fe200078e0a0e */
[----:B------:R-:W-:-:S02]  /*16c0*/  USHF.R.U32.HI UR7, URZ, 0x4, UR7 ;  /* 0x000000043f077899 */ /* 0x000fc40008011607 */
[----:B------:R-:W-:Y:S01]  /*16d0*/  USHF.R.U32.HI UR8, URZ, 0x4, UR8 ;  /* 0x000000043f087899 */ /* 0x000fe20008011608 */
[----:B------:R-:W-:Y:S01]  /*16e0*/  IMAD.WIDE R10, R17, 0x10, R14 ;  /* 0x00000010110a7825 */ /* 0x000fe200078e020e */
[----:B------:R-:W-:Y:S02]  /*16f0*/  ULOP3.LUT UR25, UR6, 0x8, URZ, 0x3c, !UPT ;  /* 0x0000000806197892 */ /* 0x000fe4000f8e3c3f */
[----:B------:R-:W-:Y:S02]  /*1700*/  ULOP3.LUT UR16, UR6, 0x18, URZ, 0x3c, !UPT ;  /* 0x0000001806107892 */ /* 0x000fe4000f8e3c3f */
[----:B------:R-:W-:Y:S01]  /*1710*/  UIADD3 UR24, UR12, 0x1d0, URZ ;  /* 0x000001d00c187890 */ /* 0x000fe2000fffe03f */
[----:B------:R-:W-:Y:S01]  /*1720*/  ULDC UR6, c[0x0][0x284] ;  /* 0x0000a10000067ab9 */ /* 0x000fe20000000800 */
[----:B------:R-:W-:Y:S01]  /*1730*/  ULOP3.LUT UR7, UR7, 0x3fff, URZ, 0xc0, !UPT ;  /* 0x00003fff07077892 */ /* 0x000fe2000f8ec03f */
[----:B------:R-:W-:Y:S01]  /*1740*/  VIADD R19, R19, UR6 ;  /* 0x0000000613137c36 */ /* 0x000fe20008000000 */
[----:B------:R-:W-:-:S02]  /*1750*/  ULOP3.LUT UR8, UR8, 0x3fff, URZ, 0xc0, !UPT ;  /* 0x00003fff08087892 */ /* 0x000fc4000f8ec03f */
[----:B------:R-:W-:Y:S02]  /*1760*/  ULEA UR15, UR15, UR24, 0x3 ;  /* 0x000000180f0f7291 */ /* 0x000fe4000f8e183f */
[----:B------:R-:W-:Y:S02]  /*1770*/  ULOP3.LUT UR17, UR7, 0x10000, URZ, 0xfc, !UPT ;  /* 0x0001000007117892 */ /* 0x000fe4000f8efc3f */
[----:B------:R-:W-:-:S12]  /*1780*/  ULOP3.LUT UR18, UR8, 0x10000, URZ, 0xfc, !UPT ;  /* 0x0001000008127892 */ /* 0x000fd8000f8efc3f */
.L_x_106:
[----:B------:R-:W-:Y:S01]  /*1790*/  SHF.L.U32 R14, R87, 0x1f, RZ ;  /* 0x0000001f570e7819 */ /* 0x000fe200000006ff */
[----:B------:R-:W0:Y:S01]  /*17a0*/  LDC R15, c[0x0][0x28c] ;  /* 0x0000a300ff0f7b82 */ /* 0x000e220000000800 */
[----:B------:R-:W-:Y:S01]  /*17b0*/  UMOV UR6, URZ ;  /* 0x0000003f00067c82 */ /* 0x000fe20008000000 */
[----:B------:R-:W-:Y:S01]  /*17c0*/  UMOV UR19, UR5 ;  /* 0x0000000500137c82 */ /* 0x000fe20008000000 */
[----:B-1----:R-:W1:Y:S01]  /*17d0*/  SYNCS.PHASECHK.TRANS64.TRYWAIT P0, [UR15+-0x8], R14 ;  /* 0xfffff80eff0075a7 */ /* 0x002e62000800014f */
[----:B0-----:R-:W-:Y:S01]  /*17e0*/  ISETP.GE.AND P1, PT, R15, 0x1, PT ;  /* 0x000000010f00780c */ /* 0x001fe20003f26270 */
[----:B-1234-:R-:W-:-:S12]  /*17f0*/  @!P0 BRA `(.L_x_16) ;  /* 0x0000005c00388947 */ /* 0x01efd80003800000 */
.L_x_152:
[----:B------:R-:W-:Y:S01]  /*1800*/  UMOV UR7, URZ ;  /* 0x0000003f00077c82 */ /* 0x000fe20008000000 */
[----:B------:R-:W-:Y:S01]  /*1810*/  UMOV UR8, URZ ;  /* 0x0000003f00087c82 */ /* 0x000fe20008000000 */
[----:B------:R-:W-:Y:S02]  /*1820*/  CS2R R22, SRZ ;  /* 0x0000000000167805 */ /* 0x000fe4000001ff00 */
[----:B------:R-:W-:Y:S02]  /*1830*/  CS2R R56, SRZ ;  /* 0x0000000000387805 */ /* 0x000fe4000001ff00 */
[----:B------:R-:W-:Y:S02]  /*1840*/  CS2R R58, SRZ ;  /* 0x00000000003a7805 */ /* 0x000fe4000001ff00 */
[----:B------:R-:W-:Y:S02]  /*1850*/  CS2R R60, SRZ ;  /* 0x00000000003c7805 */ /* 0x000fe4000001ff00 */
[----:B------:R-:W-:-:S02]  /*1860*/  CS2R R62, SRZ ;  /* 0x00000000003e7805 */ /* 0x000fc4000001ff00 */
[----:B------:R-:W-:Y:S02]  /*1870*/  CS2R R64, SRZ ;  /* 0x0000000000407805 */ /* 0x000fe4000001ff00 */
        /* <DEDUP_REMOVED lines=9> */
[----:B------:R-:W-:Y:S01]  /*1910*/  CS2R R84, SRZ ;  /* 0x0000000000547805 */ /* 0x000fe2000001ff00 */
[----:B------:R-:W-:Y:S01]  /*1920*/  IMAD.U32 R17, RZ, RZ, UR4 ;  /* 0x00000004ff117e24 */ /* 0x000fe2000f8e00ff */
        /* <DEDUP_REMOVED lines=15> */
[----:B------:R-:W-:Y:S01]  /*1a20*/  CS2R R54, SRZ ;  /* 0x0000000000367805 */ /* 0x000fe2000001ff00 */
[----:B------:R-:W-:Y:S06]  /*1a30*/  @!P1 BRA `(.L_x_17) ;  /* 0x0000000400589947 */ /* 0x000fec0003800000 */
[----:B------:R-:W-:-:S13]  /*1a40*/  ISETP.NE.AND P1, PT, R86, 0x3, PT ;  /* 0x000000035600780c */ /* 0x000fda0003f25270 */
[----:B------:R-:W-:Y:S05]  /*1a50*/  @!P1 BRA `(.L_x_18) ;  /* 0x0000000000049947 */ /* 0x000fea0003800000 */
[----:B------:R-:W-:Y:S01]  /*1a60*/  BPT.TRAP 0x1 ;  /* 0x000000040000795c */ /* 0x000fe20000300000 */
.L_x_18:
[----:B------:R-:W-:Y:S01]  /*1a70*/  ULEA UR6, UR5, UR12, 0x3 ;  /* 0x0000000c05067291 */ /* 0x000fe2000f8e183f */
[----:B0-----:R-:W-:-:S05]  /*1a80*/  IMAD.U32 R14, RZ, RZ, UR4 ;  /* 0x00000004ff0e7e24 */ /* 0x001fca000f8e00ff */
[----:B------:R-:W-:-:S04]  /*1a90*/  SHF.L.U32 R14, R14, 0x1f, RZ ;  /* 0x0000001f0e0e7819 */ /* 0x000fc800000006ff */
[----:B------:R0:W1:Y:S01]  /*1aa0*/  SYNCS.PHASECHK.TRANS64.TRYWAIT P0, [UR6], R14 ;  /* 0x0000000eff0075a7 */ /* 0x0000620008000146 */
[----:B------:R-:W-:Y:S05]  /*1ab0*/  @!P1 BRA `(.L_x_19) ;  /* 0x0000000000049947 */ /* 0x000fea0003800000 */
[----:B------:R-:W-:Y:S01]  /*1ac0*/  BPT.TRAP 0x1 ;  /* 0x000000040000795c */ /* 0x000fe20000300000 */
.L_x_19:
[----:B-1----:R-:W-:Y:S05]  /*1ad0*/  @P0 BRA `(.L_x_20) ;  /* 0x0000000000080947 */ /* 0x002fea0003800000 */
[----:B------:R-:W1:Y:S02]  /*1ae0*/  SYNCS.PHASECHK.TRANS64.TRYWAIT P0, [UR6], R14 ;  /* 0x0000000eff0075a7 */ /* 0x000e640008000146 */
[----:B-1----:R-:W-:Y:S05]  /*1af0*/  @!P0 BRA `(.L_x_21) ;  /* 0x0000005800908947 */ /* 0x002fea0003800000 */
.L_x_20:
[----:B------:R-:W-:Y:S01]  /*1b00*/  ULEA UR8, UR5, UR18, 0x8 ;  /* 0x0000001205087291 */ /* 0x000fe2000f8e403f */
[----:B------:R-:W-:Y:S01]  /*1b10*/  WARPGROUP.ARRIVE ;  /* 0x00000000000079c5 */ /* 0x000fe20000000000 */
[----:B------:R-:W-:Y:S01]  /*1b20*/  ULEA UR10, UR5, UR17, 0x8 ;  /* 0x00000011050a7291 */ /* 0x000fe2000f8e403f */
[----:B------:R-:W-:Y:S01]  /*1b30*/  CS2R R22, SRZ ;  /* 0x0000000000167805 */ /* 0x000fe2000001ff00 */
[----:B------:R-:W-:Y:S01]  /*1b40*/  UMOV UR9, 0x80000020 ;  /* 0x8000002000097882 */ /* 0x000fe20000000000 */
[----:B------:R-:W-:Y:S01]  /*1b50*/  UMOV UR11, 0x80000020 ;  /* 0x80000020000b7882 */ /* 0x000fe20000000000 */
[----:B------:R-:W-:Y:S01]  /*1b60*/  ULDC UR7, c[0x0][0x50c] ;  /* 0x0001430000077ab9 */ /* 0x000fe20000000800 */
[----:B------:R-:W-:Y:S01]  /*1b70*/  UMOV UR6, 0x2 ;  /* 0x0000000200067882 */ /* 0x000fe20000000000 */
[----:B------:R-:W-:Y:S01]  /*1b80*/  UISETP.NE.AND UP0, UPT, UR7, 0x2, UPT ;  /* 0x000000020700788c */ /* 0x000fe2000bf05270 */
[----:B------:R-:W-:Y:S02]  /*1b90*/  CS2R R56, SRZ ;  /* 0x0000000000387805 */ /* 0x000fe4000001ff00 */
[----:B------:R-:W-:Y:S01]  /*1ba0*/  CS2R R58, SRZ ;  /* 0x00000000003a7805 */ /* 0x000fe2000001ff00 */
[----:B------:R-:W-:Y:S01]  /*1bb0*/  QGMMA.64x64x32.F32.E4M3.E4M3 R24, gdesc[UR8], RZ, !UPT ;  /* 0x00e00000081879f3 */ /* 0x000fe2000c7008ff */
[----:B------:R-:W-:Y:S01]  /*1bc0*/  USEL UR7, URZ, 0x1, UP0 ;  /* 0x000000013f077887 */ /* 0x000fe20008000000 */
[----:B------:R-:W-:Y:S01]  /*1bd0*/  CS2R R60, SRZ ;  /* 0x00000000003c7805 */ /* 0x000fe2000001ff00 */
[----:B------:R-:W-:Y:S01]  /*1be0*/  UIADD3 UR8, UR8, 0x2, URZ ;  /* 0x0000000208087890 */ /* 0x000fe2000fffe03f */
[----:B------:R-:W-:Y:S01]  /*1bf0*/  CS2R R62, SRZ ;  /* 0x00000000003e7805 */ /* 0x000fe2000001ff00 */
[----:B------:R-:W-:Y:S01]  /*1c00*/  UIADD3 UR10, UR10, 0x2, URZ ;  /* 0x000000020a0a7890 */ /* 0x000fe2000fffe03f */
[----:B------:R-:W-:-:S02]  /*1c10*/  CS2R R64, SRZ ;  /* 0x0000000000407805 */ /* 0x000fc4000001ff00 */
[----:B------:R-:W-:Y:S01]  /*1c20*/  ISETP.NE.AND P0, PT, RZ, UR7, PT ;  /* 0x00000007ff007c0c */ /* 0x000fe2000bf05270 */
[----:B------:R-:W-:Y:S01]  /*1c30*/  UMOV UR9, 0x80000020 ;  /* 0x8000002000097882 */ /* 0x000fe20000000000 */
[----:B------:R-:W-:Y:S01]  /*1c40*/  UMOV UR11, 0x80000020 ;  /* 0x80000020000b7882 */ /* 0x000fe20000000000 */
        /* <DEDUP_REMOVED lines=10> */
[----:B------:R-:W-:Y:S01]  /*1cf0*/  QGMMA.64x64x32.F32.E4M3.E4M3 R24, gdesc[UR8], R24, gsb0 ;  /* 0x00e00000081879f3 */ /* 0x000fe20008000818 */
[----:B------:R-:W-:Y:S05]  /*1d00*/  @!P0 BRA `(.L_x_22) ;  /* 0x0000000000888947 */ /* 0x000fea0003800000 */
[----:B------:R-:W-:Y:S02]  /*1d10*/  WARPGROUP.DEPBAR.LE gsb0, 0x0 ;  /* 0x00008000000079c5 */ /* 0x000fe40000010000 */
[----:B------:R-:W-:-:S01]  /*1d20*/  FADD R85, RZ, R24 ;  /* 0x00000018ff557221 */ /* 0x000fc20000000000 */
[----:B------:R-:W-:Y:S01]  /*1d30*/  FADD R84, RZ, R25 ;  /* 0x00000019ff547221 */ /* 0x000fe20000000000 */
        /* <DEDUP_REMOVED lines=30> */
[----:B------:R-:W-:-:S06]  /*1f20*/  UMOV UR6, URZ ;  /* 0x0000003f00067c82 */ /* 0x000fcc0008000000 */
.L_x_22:
[----:B------:R-:W-:-:S04]  /*1f30*/  UIADD3 UR19, UR5, 0x1, URZ ;  /* 0x0000000105137890 */ /* 0x000fc8000fffe03f */
[----:B------:R-:W-:-:S04]  /*1f40*/  UISETP.NE.AND UP0, UPT, UR19, 0x1c, UPT ;  /* 0x0000001c1300788c */ /* 0x000fc8000bf05270 */
[----:B------:R-:W-:Y:S02]  /*1f50*/  USEL UR8, URZ, 0x1, UP0 ;  /* 0x000000013f087887 */ /* 0x000fe40008000000 */
[----:B------:R-:W-:Y:S02]  /*1f60*/  USEL UR19, UR19, URZ, UP0 ;  /* 0x0000003f13137287 */ /* 0x000fe40008000000 */
[----:B------:R-:W-:-:S06]  /*1f70*/  ULOP3.LUT UR8, UR4, UR8, URZ, 0x3c, !UPT ;  /* 0x0000000804087292 */ /* 0x000fcc000f8e3c3f */
[----:B------:R-:W-:Y:S01]  /*1f80*/  IMAD.U32 R17, RZ, RZ, UR8 ;  /* 0x00000008ff117e24 */ /* 0x000fe2000f8e00ff */
[----:B------:R-:W-:-:S06]  /*1f90*/  UMOV UR8, 0x1 ;  /* 0x0000000100087882 */ /* 0x000fcc0000000000 */
.L_x_17:
[----:B------:R-:W-:-:S06]  /*1fa0*/  UISETP.GE.AND UP0, UPT, UR14, 0x1, UPT ;  /* 0x000000010e00788c */ /* 0x000fcc000bf06270 */
[----:B------:R-:W-:-:S13]  /*1fb0*/  PLOP3.LUT P0, PT, PT, PT, UP0, 0x80, 0x0 ;  /* 0x000000000000781c */ /* 0x000fda0003f0f008 */
[----:B------:R-:W-:Y:S05]  /*1fc0*/  @!P0 BRA `(.L_x_23) ;  /* 0x0000000400648947 */ /* 0x000fea0003800000 */
[----:B01----:R-:W-:Y:S01]  /*1fd0*/  IMAD.U32 R14, RZ, RZ, UR14 ;  /* 0x0000000eff0e7e24 */ /* 0x003fe2000f8e00ff */
[----:B------:R-:W-:Y:S01]  /*1fe0*/  UMOV UR22, UR5 ;  /* 0x0000000500167c82 */ /* 0x000fe20008000000 */
[----:B------:R-:W-:-:S05]  /*1ff0*/  ULDC UR26, c[0x0][0x50c] ;  /* 0x00014300001a7ab9 */ /* 0x000fca0000000800 */
.L_x_31:
[----:B------:R-:W-:-:S13]  /*2000*/  ISETP.NE.AND P1, PT, R86, 0x3, PT ;  /* 0x000000035600780c */ /* 0x000fda0003f25270 */
[----:B01----:R-:W-:Y:S05]  /*2010*/  @!P1 BRA `(.L_x_24) ;  /* 0x0000000000049947 */ /* 0x003fea0003800000 */
[----:B------:R-:W-:Y:S01]  /*2020*/  BPT.TRAP 0x1 ;  /* 0x000000040000795c */ /* 0x000fe20000300000 */
.L_x_24:
[----:B------:R-:W-:Y:S01]  /*2030*/  ULEA UR9, UR19, UR12, 0x3 ;  /* 0x0000000c13097291 */ /* 0x000fe2000f8e183f */
[----:B------:R-:W-:-:S08]  /*2040*/  SHF.L.U32 R15, R17, 0x1f, RZ ;  /* 0x0000001f110f7819 */ /* 0x000fd000000006ff */
[----:B------:R0:W1:Y:S01]  /*2050*/  SYNCS.PHASECHK.TRANS64.TRYWAIT P0, [UR9], R15 ;  /* 0x0000000fff0075a7 */ /* 0x0000620008000149 */
[----:B------:R-:W-:Y:S05]  /*2060*/  @!P1 BRA `(.L_x_25) ;  /* 0x0000000000049947 */ /* 0x000fea0003800000 */
[----:B------:R-:W-:Y:S01]  /*2070*/  BPT.TRAP 0x1 ;  /* 0x000000040000795c */ /* 0x000fe20000300000 */
.L_x_25:
[----:B-1----:R-:W-:Y:S05]  /*2080*/  @P0 BRA `(.L_x_26) ;  /* 0x0000000000080947 */ /* 0x002fea0003800000 */
[----:B------:R-:W1:Y:S02]  /*2090*/  SYNCS.PHASECHK.TRANS64.TRYWAIT P0, [UR9], R15 ;  /* 0x0000000fff0075a7 */ /* 0x000e640008000149 */
[----:B-1----:R-:W-:Y:S05]  /*20a0*/  @!P0 BRA `(.L_x_27) ;  /* 0x00000054003c8947 */ /* 0x002fea0003800000 */
.L_x_26:
[----:B------:R-:W-:Y:S01]  /*20b0*/  UISETP.NE.AND UP0, UPT, UR7, URZ, UPT ;  /* 0x0000003f0700728c */ /* 0x000fe2000bf05270 */
[----:B------:R-:W-:Y:S01]  /*20c0*/  WARPGROUP.ARRIVE ;  /* 0x00000000000079c5 */ /* 0x000fe20000000000 */
[----:B------:R-:W-:Y:S02]  /*20d0*/  ULEA UR10, UR19, UR17, 0x8 ;  /* 0x00000011130a7291 */ /* 0x000fe4000f8e403f */
[----:B------:R-:W-:Y:S01]  /*20e0*/  USEL UR8, UR8, URZ, !UP0 ;  /* 0x0000003f08087287 */ /* 0x000fe2000c000000 */
[----:B------:R-:W-:Y:S01]  /*20f0*/  UMOV UR9, 0x80000020 ;  /* 0x8000002000097882 */ /* 0x000fe20000000000 */
[----:B------:R-:W-:Y:S02]  /*2100*/  UMOV UR11, 0x80000020 ;  /* 0x80000020000b7882 */ /* 0x000fe40000000000 */
[----:B------:R-:W-:Y:S02]  /*2110*/  UISETP.NE.U32.AND UP0, UPT, UR8, URZ, UPT ;  /* 0x0000003f0800728c */ /* 0x000fe4000bf05070 */
[----:B------:R-:W-:-:S02]  /*2120*/  ULEA UR8, UR19, UR18, 0x8 ;  /* 0x0000001213087291 */ /* 0x000fc4000f8e403f */
[----:B------:R-:W-:-:S07]  /*2130*/  UIADD3 UR6, UR6, 0x2, URZ ;  /* 0x0000000206067890 */ /* 0x000fce000fffe03f */
[----:B------:R-:W-:Y:S01]  /*2140*/  QGMMA.64x64x32.F32.E4M3.E4M3 R24, gdesc[UR8], R24, UP0 ;  /* 0x00e00000081879f3 */ /* 0x000fe2000bf00818 */
[----:B------:R-:W-:Y:S02]  /*2150*/  UIADD3 UR8, UR8, 0x2, URZ ;  /* 0x0000000208087890 */ /* 0x000fe4000fffe03f */
[----:B------:R-:W-:Y:S01]  /*2160*/  UIADD3 UR10, UR10, 0x2, URZ ;  /* 0x000000020a0a7890 */ /* 0x000fe2000fffe03f */
[----:B------:R-:W-:Y:S01]  /*2170*/  UMOV UR9, 0x80000020 ;  /* 0x8000002000097882 */ /* 0x000fe20000000000 */
[----:B------:R-:W-:Y:S01]  /*2180*/  UMOV UR11, 0x80000020 ;  /* 0x80000020000b7882 */ /* 0x000fe20000000000 */
[----:B------:R-:W-:-:S04]  /*2190*/  UISETP.NE.AND UP0, UPT, UR6, UR26, UPT ;  /* 0x0000001a0600728c */ /* 0x000fc8000bf05270 */
[----:B------:R-:W-:-:S06]  /*21a0*/  USEL UR7, URZ, 0x1, UP0 ;  /* 0x000000013f077887 */ /* 0x000fcc0008000000 */
[----:B------:R-:W-:Y:S01]  /*21b0*/  ISETP.NE.AND P0, PT, RZ, UR7, PT ;  /* 0x00000007ff007c0c */ /* 0x000fe2000bf05270 */
[----:B------:R-:W-:Y:S03]  /*21c0*/  QGMMA.64x64x32.F32.E4M3.E4M3 R24, gdesc[UR8], R24, gsb0 ;  /* 0x00e00000081879f3 */ /* 0x000fe60008000818 */
[----:B------:R-:W-:-:S09]  /*21d0*/  WARPGROUP.DEPBAR.LE gsb0, 0x1 ;  /* 0x00008000000079c5 */ /* 0x000fd20000010100 */
[----:B------:R-:W-:Y:S05]  /*21e0*/  @!P0 BRA `(.L_x_28) ;  /* 0x0000000000888947 */ /* 0x000fea0003800000 */
[----:B------:R-:W-:Y:S02]  /*21f0*/  WARPGROUP.DEPBAR.LE gsb0, 0x0 ;  /* 0x00008000000079c5 */ /* 0x000fe40000010000 */
[----:B------:R-:W-:-:S01]  /*2200*/  FADD R85, R24, R85 ;  /* 0x0000005518557221 */ /* 0x000fc20000000000 */
[----:B------:R-:W-:Y:S01]  /*2210*/  FADD R84, R25, R84 ;  /* 0x0000005419547221 */ /* 0x000fe20000000000 */
        /* <DEDUP_REMOVED lines=30> */
[----:B------:R-:W-:-:S06]  /*2400*/  UMOV UR6, URZ ;  /* 0x0000003f00067c82 */ /* 0x000fcc0008000000 */
.L_x_28:
[----:B------:R-:W-:Y:S05]  /*2410*/  @!P1 BRA `(.L_x_29) ;  /* 0x0000000000049947 */ /* 0x000fea0003800000 */
[----:B------:R-:W-:Y:S01]  /*2420*/  BPT.TRAP 0x1 ;  /* 0x000000040000795c */ /* 0x000fe20000300000 */
.L_x_29:
[----:B------:R-:W-:Y:S01]  /*2430*/  ULEA UR8, UR22, UR12, 0x3 ;  /* 0x0000000c16087291 */ /* 0x000fe2000f8e183f */
[----:B------:R-:W-:-:S03]  /*2440*/  ISETP.GT.U32.AND P0, PT, R7, 0x1, PT ;  /* 0x000000010700780c */ /* 0x000fc60003f04070 */
[----:B------:R-:W-:-:S04]  /*2450*/  UIADD3 UR8, UR8, 0xe0, URZ ;  /* 0x000000e008087890 */ /* 0x000fc8000fffe03f */
[----:B------:R-:W-:-:S09]  /*2460*/  UPRMT UR8, URZ, 0x654, UR8 ;  /* 0x000006543f087896 */ /* 0x000fd20008000008 */
[----:B------:R-:W-:Y:S01]  /*2470*/  SYNCS.ARRIVE.TRANS64.RED.A1T0 RZ, [UR8], RZ ;  /* 0x000000ffffff79a7 */ /* 0x000fe20008100408 */
[----:B------:R-:W-:Y:S05]  /*2480*/  @P0 BRA `(.L_x_30) ;  /* 0x0000000000040947 */ /* 0x000fea0003800000 */
[----:B------:R-:W-:Y:S01]  /*2490*/  BPT.TRAP 0x1 ;  /* 0x000000040000795c */ /* 0x000fe20000300000 */
.L_x_30:
[----:B------:R-:W-:Y:S01]  /*24a0*/  UIADD3 UR19, UR19, 0x1, URZ ;  /* 0x0000000113137890 */ /* 0x000fe2000fffe03f */
[C---:B------:R-:W-:Y:S01]  /*24b0*/  ISETP.GT.AND P0, PT, R14.reuse, 0x1, PT ;  /* 0x000000010e00780c */ /* 0x040fe20003f04270 */
[----:B------:R-:W-:Y:S01]  /*24c0*/  UIADD3 UR22, UR22, 0x1, URZ ;  /* 0x0000000116167890 */ /* 0x000fe2000fffe03f */
[----:B------:R-:W-:Y:S01]  /*24d0*/  VIADD R14, R14, 0xffffffff ;  /* 0xffffffff0e0e7836 */ /* 0x000fe20000000000 */
[----:B------:R-:W-:Y:S02]  /*24e0*/  UISETP.NE.AND UP0, UPT, UR19, 0x1c, UPT ;  /* 0x0000001c1300788c */ /* 0x000fe4000bf05270 */
[----:B------:R-:W-:Y:S02]  /*24f0*/  UISETP.NE.AND UP1, UPT, UR22, 0x1c, UPT ;  /* 0x0000001c1600788c */ /* 0x000fe4000bf25270 */
[----:B------:R-:W-:Y:S02]  /*2500*/  USEL UR8, URZ, 0x1, UP0 ;  /* 0x000000013f087887 */ /* 0x000fe40008000000 */
[----:B------:R-:W-:-:S02]  /*2510*/  USEL UR19, UR19, URZ, UP0 ;  /* 0x0000003f13137287 */ /* 0x000fc40008000000 */
[----:B------:R-:W-:Y:S02]  /*2520*/  USEL UR22, UR22, URZ, UP1 ;  /* 0x0000003f16167287 */ /* 0x000fe40008800000 */
[----:B------:R-:W-:Y:S01]  /*2530*/  LOP3.LUT R17, R17, UR8, RZ, 0x3c, !PT ;  /* 0x0000000811117c12 */ /* 0x000fe2000f8e3cff */
[----:B------:R-:W-:Y:S01]  /*2540*/  UMOV UR8, 0x1 ;  /* 0x0000000100087882 */ /* 0x000fe20000000000 */
[----:B------:R-:W-:Y:S08]  /*2550*/  @P0 BRA `(.L_x_31) ;  /* 0xfffffff800a80947 */ /* 0x000ff0000383ffff */
.L_x_23:
[----:B------:R-:W-:Y:S01]  /*2560*/  UISETP.NE.AND UP0, UPT, UR6, URZ, UPT ;  /* 0x0000003f0600728c */ /* 0x000fe2000bf05270 */
[----:B01----:R-:W0:Y:S01]  /*2570*/  LDC R14, c[0x0][0x28c] ;  /* 0x0000a300ff0e7b82 */ /* 0x003e220000000800 */
[----:B------:R-:W-:Y:S02]  /*2580*/  IMAD.U32 R15, RZ, RZ, UR25 ;  /* 0x00000019ff0f7e24 */ /* 0x000fe4000f8e00ff */
[----:B------:R-:W-:-:S06]  /*2590*/  USEL UR6, URZ, 0x1, !UP0 ;  /* 0x000000013f067887 */ /* 0x000fcc000c000000 */
[----:B------:R-:W-:-:S13]  /*25a0*/  ISETP.NE.AND P0, PT, RZ, UR6, PT ;  /* 0x00000006ff007c0c */ /* 0x000fda000bf05270 */
[----:B------:R-:W-:Y:S05]  /*25b0*/  @!P0 BRA `(.L_x_32) ;  /* 0x0000000000848947 */ /* 0x000fea0003800000 */
[----:B------:R-:W-:Y:S02]  /*25c0*/  WARPGROUP.DEPBAR.LE gsb0, 0x0 ;  /* 0x00008000000079c5 */ /* 0x000fe40000010000 */
[----:B------:R-:W-:Y:S01]  /*25d0*/  FADD R85, R24, R85 ;  /* 0x0000005518557221 */ /* 0x000fe20000000000 */
        /* <DEDUP_REMOVED lines=30> */
[----:B------:R-:W-:-:S07]  /*27c0*/  FADD R22, R22, R55 ;  /* 0x0000003716167221 */ /* 0x000fce0000000000 */
.L_x_32:
[----:B0-----:R-:W-:Y:S01]  /*27d0*/  ISETP.GE.AND P0, PT, R14, 0x1, PT ;  /* 0x000000010e00780c */ /* 0x001fe20003f06270 */
[----:B------:R0:W-:Y:S01]  /*27e0*/  SYNCS.ARRIVE.TRANS64.A1T0 RZ, [R15+UR24], RZ ;  /* 0x000000ff0fff79a7 */ /* 0x0001e20008100018 */
[----:B------:R-:W-:-:S11]  /*27f0*/  WARPGROUP.DEPBAR.LE gsb0, 0x0 ;  /* 0x00008000000079c5 */ /* 0x000fd60000010000 */
[----:B------:R-:W-:Y:S05]  /*2800*/  @!P0 BRA `(.L_x_33) ;  /* 0x0000000000388947 */ /* 0x000fea0003800000 */
[----:B------:R-:W-:-:S13]  /*2810*/  ISETP.NE.AND P0, PT, R86, 0x3, PT ;  /* 0x000000035600780c */ /* 0x000fda0003f05270 */
[----:B------:R-:W-:Y:S05]  /*2820*/  @!P0 BRA `(.L_x_34) ;  /* 0x0000000000048947 */ /* 0x000fea0003800000 */
[----:B------:R-:W-:Y:S01]  /*2830*/  BPT.TRAP 0x1 ;  /* 0x000000040000795c */ /* 0x000fe20000300000 */
.L_x_34:
[----:B------:R-:W-:Y:S01]  /*2840*/  UIADD3 UR8, UR14, UR5, URZ ;  /* 0x000000050e087290 */ /* 0x000fe2000fffe03f */
[----:B------:R-:W-:-:S03]  /*2850*/  ISETP.GT.U32.AND P0, PT, R7, 0x1, PT ;  /* 0x000000010700780c */ /* 0x000fc60003f04070 */
[----:B------:R-:W-:-:S04]  /*2860*/  USHF.R.U32.HI UR6, URZ, 0x2, UR8 ;  /* 0x000000023f067899 */ /* 0x000fc80008011608 */
[----:B------:R-:W-:-:S04]  /*2870*/  UIMAD.WIDE.U32 UR6, UR6, 0x24924925, URZ ;  /* 0x24924925060678a5 */ /* 0x000fc8000f8e003f */
[----:B------:R-:W-:-:S04]  /*2880*/  UIMAD UR6, UR7, -0x1c, UR8 ;  /* 0xffffffe4070678a4 */ /* 0x000fc8000f8e0208 */
[----:B------:R-:W-:-:S04]  /*2890*/  ULEA UR6, UR6, UR12, 0x3 ;  /* 0x0000000c06067291 */ /* 0x000fc8000f8e183f */
[----:B------:R-:W-:-:S04]  /*28a0*/  UIADD3 UR6, UR6, 0xe0, URZ ;  /* 0x000000e006067890 */ /* 0x000fc8000fffe03f */
[----:B------:R-:W-:-:S09]  /*28b0*/  UPRMT UR6, URZ, 0x654, UR6 ;  /* 0x000006543f067896 */ /* 0x000fd20008000006 */
[----:B------:R-:W-:Y:S01]  /*28c0*/  SYNCS.ARRIVE.TRANS64.RED.A1T0 RZ, [UR6], RZ ;  /* 0x000000ffffff79a7 */ /* 0x000fe20008100406 */
[----:B------:R-:W-:Y:S05]  /*28d0*/  @P0 BRA `(.L_x_33) ;  /* 0x0000000000040947 */ /* 0x000fea0003800000 */
[----:B------:R-:W-:Y:S01]  /*28e0*/  BPT.TRAP 0x1 ;  /* 0x000000040000795c */ /* 0x000fe20000300000 */
.L_x_33:
[----:B------:R-:W-:Y:S01]  /*28f0*/  SHF.L.U32 R14, R87, 0x1f, RZ ;  /* 0x0000001f570e7819 */ /* 0x000fe200000006ff */
[----:B------:R-:W-:Y:S01]  /*2900*/  UIADD3 UR5, UR23, UR5, URZ ;  /* 0x0000000517057290 */ /* 0x000fe2000fffe03f */
[----:B------:R-:W1:Y:S01]  /*2910*/  LDC R29, c[0x0][0x288] ;  /* 0x0000a200ff1d7b82 */ /* 0x000e620000000800 */
[----:B------:R-:W-:Y:S01]  /*2920*/  UISETP.GE.U32.AND UP1, UPT, UR23, 0x1c, UPT ;  /* 0x0000001c1700788c */ /* 0x000fe2000bf26070 */
[----:B------:R-:W-:Y:S01]  /*2930*/  IMAD.SHL.U32 R20, R18, 0x2, RZ ;  /* 0x0000000212147824 */ /* 0x000fe200078e00ff */
[----:B------:R-:W-:Y:S02]  /*2940*/  UISETP.GT.U32.AND UP0, UPT, UR5, 0x1b, UPT ;  /* 0x0000001b0500788c */ /* 0x000fe4000bf04070 */
[----:B------:R-:W-:Y:S02]  /*2950*/  USHF.R.U32.HI UR6, URZ, 0x2, UR5 ;  /* 0x000000023f067899 */ /* 0x000fe40008011605 */
[----:B------:R-:W-:Y:S01]  /*2960*/  UISETP.LT.U32.AND UP0, UPT, UR23, 0x1c, UP0 ;  /* 0x0000001c1700788c */ /* 0x000fe20008701070 */
[----:B------:R-:W2:Y:S01]  /*2970*/  SYNCS.PHASECHK.TRANS64.TRYWAIT P0, [UR15+0x8], R14 ;  /* 0x0000080eff0075a7 */ /* 0x000ea2000800014f */
[----:B------:R-:W-:Y:S01]  /*2980*/  UIMAD.WIDE.U32 UR6, UR6, 0x24924925, URZ ;  /* 0x24924925060678a5 */ /* 0x000fe2000f8e003f */
[----:B------:R-:W-:Y:S01]  /*2990*/  SHF.R.S32.HI R21, RZ, 0x1f, R20 ;  /* 0x0000001fff157819 */ /* 0x000fe20000011414 */
[----:B------:R-:W-:-:S02]  /*29a0*/  USEL UR8, URZ, 0x1, !UP0 ;  /* 0x000000013f087887 */ /* 0x000fc4000c000000 */
[----:B------:R-:W-:Y:S02]  /*29b0*/  UIMAD UR5, UR7, -0x1c, UR5 ;  /* 0xffffffe4070578a4 */ /* 0x000fe4000f8e0205 */
[----:B------:R-:W-:-:S04]  /*29c0*/  ULOP3.LUT UR4, UR4, UR8, URZ, 0x3c, !UPT ;  /* 0x0000000804047292 */ /* 0x000fc8000f8e3c3f */
[----:B------:R-:W-:Y:S01]  /*29d0*/  @UP1 ULOP3.LUT UR4, UR4, 0x1, UR7, 0x78, !UPT ;  /* 0x0000000104041892 */ /* 0x000fe2000f8e7807 */
[----:B-12---:R-:W-:Y:S11]  /*29e0*/  @!P0 BRA `(.L_x_35) ;  /* 0x0000004c00048947 */ /* 0x006ff60003800000 */
.L_x_153:
[----:B------:R-:W-:Y:S01]  /*29f0*/  IMAD.SHL.U32 R31, R4, 0x40, RZ ;  /* 0x00000040041f7824 */ /* 0x000fe200078e00ff */
[----:B------:R-:W-:Y:S01]  /*2a00*/  ULDC UR8, c[0x0][0x284] ;  /* 0x0000a10000087ab9 */ /* 0x000fe20000000800 */
[----:B------:R-:W-:Y:S01]  /*2a10*/  IMAD.SHL.U32 R4, R6, 0x40, RZ ;  /* 0x0000004006047824 */ /* 0x000fe200078e00ff */
[----:B------:R-:W-:Y:S01]  /*2a20*/  SHF.R.S32.HI R30, RZ, 0x1f, R5 ;  /* 0x0000001fff1e7819 */ /* 0x000fe20000011405 */
[----:B------:R-:W-:Y:S01]  /*2a30*/  ULDC.64 UR6, c[0x0][0x5d0] ;  /* 0x0001740000067ab9 */ /* 0x000fe20000000a00 */
[----:B------:R-:W-:Y:S01]  /*2a40*/  SHF.R.S32.HI R28, RZ, 0x1f, R31 ;  /* 0x0000001fff1c7819 */ /* 0x000fe2000001141f */
[----:B0-----:R-:W-:Y:S01]  /*2a50*/  IMAD.WIDE.U32 R14, R5, UR6, R20 ;  /* 0x00000006050e7c25 */ /* 0x001fe2000f8e0014 */
[----:B------:R-:W-:-:S03]  /*2a60*/  ISETP.GE.AND P0, PT, R4, UR8, PT ;  /* 0x0000000804007c0c */ /* 0x000fc6000bf06270 */
[----:B------:R-:W-:Y:S01]  /*2a70*/  IMAD R16, R30, UR6, RZ ;  /* 0x000000061e107c24 */ /* 0x000fe2000f8e02ff */
[C---:B------:R-:W-:Y:S02]  /*2a80*/  ISETP.GE.OR P0, PT, R31.reuse, R29, P0 ;  /* 0x0000001d1f00720c */ /* 0x040fe40000706670 */
[----:B------:R-:W-:Y:S01]  /*2a90*/  IADD3 R14, P1, R31, R14, RZ ;  /* 0x0000000e1f0e7210 */ /* 0x000fe20007f3e0ff */
[----:B------:R-:W-:-:S05]  /*2aa0*/  IMAD R17, R5, UR7, R16 ;  /* 0x0000000705117c24 */ /* 0x000fca000f8e0210 */
[----:B------:R-:W-:-:S05]  /*2ab0*/  IADD3.X R15, R28, R15, R17, P1, !PT ;  /* 0x0000000f1c0f7210 */ /* 0x000fca0000ffe411 */
[----:B------:R-:W-:Y:S05]  /*2ac0*/  @P0 BRA `(.L_x_36) ;  /* 0x0000002400a80947 */ /* 0x000fea0003800000 */
[----:B------:R-:W0:Y:S01]  /*2ad0*/  LDC.64 R24, c[0x0][0x5c8] ;  /* 0x00017200ff187b82 */ /* 0x000e220000000a00 */
[----:B------:R-:W-:Y:S01]  /*2ae0*/  IMAD.WIDE R26, R6, 0x40, R10 ;  /* 0x00000040061a7825 */ /* 0x000fe200078e020a */
[----:B------:R-:W-:Y:S01]  /*2af0*/  ULDC.64 UR6, c[0x0][0x5c0] ;  /* 0x0001700000067ab9 */ /* 0x000fe20000000a00 */
[----:B------:R-:W-:Y:S02]  /*2b00*/  BSSY B0, `(.L_x_36) ;  /* 0x0000266000007945 */ /* 0x000fe40003800000 */
[-C--:B0-----:R-:W-:Y:S02]  /*2b10*/  IMAD R6, R27, R24.reuse, RZ ;  /* 0x000000181b067224 */ /* 0x081fe400078e02ff */
[----:B------:R-:W-:-:S04]  /*2b20*/  IMAD.WIDE.U32 R14, R26, R24, R14 ;  /* 0x000000181a0e7225 */ /* 0x000fc800078e000e */
[----:B------:R-:W-:Y:S01]  /*2b30*/  IMAD R17, R26, R25, R6 ;  /* 0x000000191a117224 */ /* 0x000fe200078e0206 */
[----:B------:R-:W-:Y:S02]  /*2b40*/  LEA R16, P0, R24, R14, 0x3 ;  /* 0x0000000e18107211 */ /* 0x000fe400078018ff */
[----:B------:R-:W-:Y:S01]  /*2b50*/  IADD3 R14, P1, R14, UR6, RZ ;  /* 0x000000060e0e7c10 */ /* 0x000fe2000ff3e0ff */
[----:B------:R-:W-:Y:S01]  /*2b60*/  IMAD.IADD R17, R15, 0x1, R17 ;  /* 0x000000010f117824 */ /* 0x000fe200078e0211 */
[----:B------:R-:W-:-:S04]  /*2b70*/  IADD3 R16, P2, R16, UR6, RZ ;  /* 0x0000000610107c10 */ /* 0x000fc8000ff5e0ff */
[----:B------:R-:W-:Y:S01]  /*2b80*/  LEA.HI.X R6, R24, R17, R25, 0x3, P0 ;  /* 0x0000001118067211 */ /* 0x000fe200000f1c19 */
[----:B------:R-:W-:Y:S01]  /*2b90*/  IMAD R24, R18, -0x2, R29 ;  /* 0xfffffffe12187824 */ /* 0x000fe200078e021d */
[----:B-----5:R-:W-:Y:S02]  /*2ba0*/  FSETP.NEU.AND P0, PT, R13, RZ, PT ;  /* 0x000000ff0d00720b */ /* 0x020fe40003f0d000 */
[----:B------:R-:W-:Y:S01]  /*2bb0*/  IADD3.X R15, R17, UR7, RZ, P1, !PT ;  /* 0x00000007110f7c10 */ /* 0x000fe20008ffe4ff */
[----:B------:R-:W-:Y:S01]  /*2bc0*/  IMAD.IADD R24, R24, 0x1, -R31 ;  /* 0x0000000118187824 */ /* 0x000fe200078e0a1f */
[----:B------:R-:W-:Y:S01]  /*2bd0*/  IADD3.X R17, R6, UR7, RZ, P2, !PT ;  /* 0x0000000706117c10 */ /* 0x000fe200097fe4ff */
[----:B------:R-:W-:-:S08]  /*2be0*/  IMAD.IADD R6, R19, 0x1, -R4 ;  /* 0x0000000113067824 */ /* 0x000fd000078e0a04 */
[----:B------:R-:W-:Y:S05]  /*2bf0*/  @!P0 BRA `(.L_x_37) ;  /* 0x0000001c00188947 */ /* 0x000fea0003800000 */
[----:B------:R-:W-:Y:S01]  /*2c00*/  ULDC.64 UR6, c[0x0][0x5b8] ;  /* 0x00016e0000067ab9 */ /* 0x000fe20000000a00 */
[----:B------:R-:W-:Y:S01]  /*2c10*/  ULDC.64 UR8, c[0x0][0x5a8] ;  /* 0x00016a0000087ab9 */ /* 0x000fe20000000a00 */
[----:B------:R-:W-:Y:S01]  /*2c20*/  IMAD.WIDE.U32 R20, R5, UR6, R20 ;  /* 0x0000000605147c25 */ /* 0x000fe2000f8e0014 */
[----:B------:R-:W-:Y:S03]  /*2c30*/  BSSY B1, `(.L_x_38) ;  /* 0x0000010000017945 */ /* 0x000fe60003800000 */
[----:B------:R-:W-:Y:S01]  /*2c40*/  IMAD R4, R30, UR6, RZ ;  /* 0x000000061e047c24 */ /* 0x000fe2000f8e02ff */
[----:B------:R-:W-:-:S03]  /*2c50*/  IADD3 R20, P0, R31, R20, RZ ;  /* 0x000000141f147210 */ /* 0x000fc60007f1e0ff */
[----:B------:R-:W-:Y:S01]  /*2c60*/  IMAD R5, R5, UR7, R4 ;  /* 0x0000000705057c24 */ /* 0x000fe2000f8e0204 */
[----:B------:R-:W-:Y:S02]  /*2c70*/  ULDC.64 UR6, c[0x0][0x5b0] ;  /* 0x00016c0000067ab9 */ /* 0x000fe40000000a00 */
[----:B------:R-:W-:Y:S02]  /*2c80*/  IMAD R25, R27, UR6, RZ ;  /* 0x000000061b197c24 */ /* 0x000fe4000f8e02ff */
[----:B------:R-:W-:Y:S02]  /*2c90*/  IADD3.X R21, R28, R21, R5, P0, !PT ;  /* 0x000000151c157210 */ /* 0x000fe400007fe405 */
[----:B------:R-:W-:Y:S01]  /*2ca0*/  ISETP.GE.AND P0, PT, R24, 0x1, PT ;  /* 0x000000011800780c */ /* 0x000fe20003f06270 */
[C---:B------:R-:W-:Y:S02]  /*2cb0*/  IMAD R25, R26.reuse, UR7, R25 ;  /* 0x000000071a197c24 */ /* 0x040fe4000f8e0219 */
[----:B------:R-:W-:Y:S01]  /*2cc0*/  IMAD.WIDE.U32 R4, R26, UR6, R20 ;  /* 0x000000061a047c25 */ /* 0x000fe2000f8e0014 */
[----:B------:R-:W-:-:S02]  /*2cd0*/  ISETP.LT.OR P3, PT, R6, 0x1, !P0 ;  /* 0x000000010600780c */ /* 0x000fc40004761670 */
[----:B------:R-:W-:-:S04]  /*2ce0*/  IADD3 R4, P1, R4, UR8, RZ ;  /* 0x0000000804047c10 */ /* 0x000fc8000ff3e0ff */
[--C-:B------:R-:W-:Y:S02]  /*2cf0*/  IADD3.X R5, R5, UR9, R25.reuse, P1, !PT ;  /* 0x0000000905057c10 */ /* 0x100fe40008ffe419 */
[----:B------:R-:W-:-:S05]  /*2d00*/  PRMT R25, RZ, 0x7610, R25 ;  /* 0x00007610ff197816 */ /* 0x000fca0000000019 */
[----:B------:R-:W-:Y:S05]  /*2d10*/  @P3 BRA `(.L_x_39) ;  /* 0x0000000000043947 */ /* 0x000fea0003800000 */
[----:B------:R0:W5:Y:S02]  /*2d20*/  LDG.E.U8 R25, desc[UR20][R4.64] ;  /* 0x0000001404197981 */ /* 0x000164000c1e1100 */
.L_x_39:
[----:B------:R-:W-:Y:S05]  /*2d30*/  BSYNC B1 ;  /* 0x0000000000017941 */ /* 0x000fea0003800000 */
.L_x_38:
[----:B-----5:R-:W-:Y:S01]  /*2d40*/  LOP3.LUT R25, R25, 0xff, RZ, 0xc0, !PT ;  /* 0x000000ff19197812 */ /* 0x020fe200078ec0ff */
[----:B------:R-:W-:Y:S01]  /*2d50*/  BSSY B1, `(.L_x_40) ;  /* 0x000000c000017945 */ /* 0x000fe20003800000 */
[----:B------:R-:W-:Y:S02]  /*2d60*/  ISETP.GE.AND P1, PT, R24, 0x2, PT ;  /* 0x000000021800780c */ /* 0x000fe40003f26270 */
[----:B------:R-:W-:Y:S02]  /*2d70*/  F2FP.F16.E4M3.UNPACK_B R25, R25 ;  /* 0x00000019ff19723e */ /* 0x000fe400020006ff */
[----:B------:R-:W-:-:S03]  /*2d80*/  ISETP.LT.OR P2, PT, R6, 0x1, !P1 ;  /* 0x000000010600780c */ /* 0x000fc60004f41670 */
[----:B------:R-:W-:Y:S01]  /*2d90*/  HADD2.F32 R28, -RZ, R25.H0_H0 ;  /* 0x20000019ff1c7230 */ /* 0x000fe20000004100 */
[----:B------:R-:W-:-:S04]  /*2da0*/  PRMT R25, RZ, 0x7610, R25 ;  /* 0x00007610ff197816 */ /* 0x000fc80000000019 */
[----:B------:R-:W-:-:S04]  /*2db0*/  FMUL R28, R28, R13 ;  /* 0x0000000d1c1c7220 */ /* 0x000fc80000400000 */
[----:B------:R-:W-:-:S05]  /*2dc0*/  FFMA R28, R85, R12, R28 ;  /* 0x0000000c551c7223 */ /* 0x000fca000000001c */
[----:B------:R-:W-:-:S05]  /*2dd0*/  F2FP.SATFINITE.E4M3.F32.PACK_AB_MERGE_C R29, RZ, R28, RZ ;  /* 0x0000001cff1d723e */ /* 0x000fca00048070ff */
[----:B------:R1:W-:Y:S01]  /*2de0*/  @!P3 STG.E.U8 desc[UR20][R14.64], R29 ;  /* 0x0000001d0e00b986 */ /* 0x0003e2000c101114 */
[----:B------:R-:W-:Y:S05]  /*2df0*/  @P2 BRA `(.L_x_41) ;  /* 0x0000000000042947 */ /* 0x000fea0003800000 */
[----:B------:R2:W5:Y:S02]  /*2e00*/  LDG.E.U8 R25, desc[UR20][R4.64+0x1] ;  /* 0x0000011404197981 */ /* 0x000564000c1e1100 */
.L_x_41:
[----:B------:R-:W-:Y:S05]  /*2e10*/  BSYNC B1 ;  /* 0x0000000000017941 */ /* 0x000fea0003800000 */
.L_x_40:
[----:B-----5:R-:W-:Y:S01]  /*2e20*/  LOP3.LUT R25, R25, 0xff, RZ, 0xc0, !PT ;  /* 0x000000ff19197812 */ /* 0x020fe200078ec0ff */
[----:B------:R-:W-:Y:S01]  /*2e30*/  BSSY B1, `(.L_x_42) ;  /* 0x0000012000017945 */ /* 0x000fe20003800000 */
[----:B-1----:R-:W-:Y:S02]  /*2e40*/  IADD3 R29, P3, R26, 0x8, RZ ;  /* 0x000000081a1d7810 */ /* 0x002fe40007f7e0ff */
[----:B------:R-:W-:Y:S02]  /*2e50*/  F2FP.F16.E4M3.UNPACK_B R25, R25 ;  /* 0x00000019ff19723e */ /* 0x000fe400020006ff */
[----:B------:R-:W-:Y:S01]  /*2e60*/  ISETP.LT.OR P0, PT, R6, 0x9, !P0 ;  /* 0x000000090600780c */ /* 0x000fe20004701670 */
[----:B------:R-:W-:Y:S02]  /*2e70*/  IMAD.X R27, RZ, RZ, R27, P3 ;  /* 0x000000ffff1b7224 */ /* 0x000fe400018e061b */
[----:B------:R-:W-:Y:S02]  /*2e80*/  HADD2.F32 R26, -RZ, R25.H0_H0 ;  /* 0x20000019ff1a7230 */ /* 0x000fe40000004100 */
[----:B------:R-:W-:-:S04]  /*2e90*/  IMAD.WIDE.U32 R20, R29, UR6, R20 ;  /* 0x000000061d147c25 */ /* 0x000fc8000f8e0014 */
[----:B------:R-:W-:Y:S01]  /*2ea0*/  FMUL R25, R26, R13 ;  /* 0x0000000d1a197220 */ /* 0x000fe20000400000 */
[----:B------:R-:W-:Y:S01]  /*2eb0*/  IMAD R26, R27, UR6, RZ ;  /* 0x000000061b1a7c24 */ /* 0x000fe2000f8e02ff */
[----:B------:R-:W-:Y:S02]  /*2ec0*/  IADD3 R20, P3, R20, UR8, RZ ;  /* 0x0000000814147c10 */ /* 0x000fe4000ff7e0ff */
[----:B------:R-:W-:Y:S01]  /*2ed0*/  FFMA R25, R84, R12, R25 ;  /* 0x0000000c54197223 */ /* 0x000fe20000000019 */
[----:B------:R-:W-:-:S04]  /*2ee0*/  IMAD R29, R29, UR7, R26 ;  /* 0x000000071d1d7c24 */ /* 0x000fc8000f8e021a */
[----:B------:R-:W-:Y:S02]  /*2ef0*/  F2FP.SATFINITE.E4M3.F32.PACK_AB_MERGE_C R27, RZ, R25, RZ ;  /* 0x00000019ff1b723e */ /* 0x000fe400048070ff */
[----:B------:R-:W-:Y:S02]  /*2f00*/  IADD3.X R21, R21, UR9, R29, P3, !PT ;  /* 0x0000000915157c10 */ /* 0x000fe40009ffe41d */
[----:B------:R-:W-:Y:S01]  /*2f10*/  PRMT R25, RZ, 0x7610, R25 ;  /* 0x00007610ff197816 */ /* 0x000fe20000000019 */
[----:B------:R1:W-:Y:S01]  /*2f20*/  @!P2 STG.E.U8 desc[UR20][R14.64+0x1], R27 ;  /* 0x0000011b0e00a986 */ /* 0x0003e2000c101114 */
[----:B------:R-:W-:Y:S05]  /*2f30*/  @P0 BRA `(.L_x_43) ;  /* 0x0000000000040947 */ /* 0x000fea0003800000 */
[----:B------:R3:W5:Y:S02]  /*2f40*/  LDG.E.U8 R25, desc[UR20][R20.64] ;  /* 0x0000001414197981 */ /* 0x000764000c1e1100 */
.L_x_43:
[----:B------:R-:W-:Y:S05]  /*2f50*/  BSYNC B1 ;  /* 0x0000000000017941 */ /* 0x000fea0003800000 */
.L_x_42:
[----:B-----5:R-:W-:Y:S01]  /*2f60*/  LOP3.LUT R25, R25, 0xff, RZ, 0xc0, !PT ;  /* 0x000000ff19197812 */ /* 0x020fe200078ec0ff */
[----:B------:R-:W-:Y:S01]  /*2f70*/  BSSY B1, `(.L_x_44) ;  /* 0x000000b000017945 */ /* 0x000fe20003800000 */
[----:B------:R-:W-:Y:S02]  /*2f80*/  ISETP.LT.OR P1, PT, R6, 0x9, !P1 ;  /* 0x000000090600780c */ /* 0x000fe40004f21670 */
[----:B------:R-:W-:-:S05]  /*2f90*/  F2FP.F16.E4M3.UNPACK_B R25, R25 ;  /* 0x00000019ff19723e */ /* 0x000fca00020006ff */
[----:B------:R-:W-:Y:S01]  /*2fa0*/  HADD2.F32 R26, -RZ, R25.H0_H0 ;  /* 0x20000019ff1a7230 */ /* 0x000fe20000004100 */
[----:B------:R-:W-:-:S04]  /*2fb0*/  PRMT R25, RZ, 0x7610, R25 ;  /* 0x00007610ff197816 */ /* 0x000fc80000000019 */
[----:B------:R-:W-:-:S04]  /*2fc0*/  FMUL R26, R26, R13 ;  /* 0x0000000d1a1a7220 */ /* 0x000fc80000400000 */
[----:B------:R-:W-:-:S05]  /*2fd0*/  FFMA R26, R83, R12, R26 ;  /* 0x0000000c531a7223 */ /* 0x000fca000000001a */
[----:B-1----:R-:W-:-:S05]  /*2fe0*/  F2FP.SATFINITE.E4M3.F32.PACK_AB_MERGE_C R27, RZ, R26, RZ ;  /* 0x0000001aff1b723e */ /* 0x002fca00048070ff */
[----:B------:R1:W-:Y:S01]  /*2ff0*/  @!P0 STG.E.U8 desc[UR20][R16.64], R27 ;  /* 0x0000001b10008986 */ /* 0x0003e2000c101114 */
[----:B------:R-:W-:Y:S05]  /*3000*/  @P1 BRA `(.L_x_45) ;  /* 0x0000000000041947 */ /* 0x000fea0003800000 */
[----:B------:R4:W5:Y:S02]  /*3010*/  LDG.E.U8 R25, desc[UR20][R20.64+0x1] ;  /* 0x0000011414197981 */ /* 0x000964000c1e1100 */
.L_x_45:
[----:B------:R-:W-:Y:S05]  /*3020*/  BSYNC B1 ;  /* 0x0000000000017941 */ /* 0x000fea0003800000 */
.L_x_44:
[----:B-----5:R-:W-:Y:S01]  /*3030*/  LOP3.LUT R25, R25, 0xff, RZ, 0xc0, !PT ;  /* 0x000000ff19197812 */ /* 0x020fe200078ec0ff */
[----:B------:R-:W-:Y:S01]  /*3040*/  BSSY B1, `(.L_x_46) ;  /* 0x000000c000017945 */ /* 0x000fe20003800000 */
[----:B------:R-:W-:Y:S02]  /*3050*/  ISETP.GE.AND P0, PT, R24, 0x9, PT ;  /* 0x000000091800780c */ /* 0x000fe40003f06270 */
[----:B------:R-:W-:Y:S02]  /*3060*/  F2FP.F16.E4M3.UNPACK_B R25, R25 ;  /* 0x00000019ff19723e */ /* 0x000fe400020006ff */
[----:B------:R-:W-:-:S03]  /*3070*/  ISETP.LT.OR P2, PT, R6, 0x1, !P0 ;  /* 0x000000010600780c */ /* 0x000fc60004741670 */
[----:B------:R-:W-:-:S05]  /*3080*/  HADD2.F32 R26, -RZ, R25.H0_H0 ;  /* 0x20000019ff1a7230 */ /* 0x000fca0000004100 */
[----:B------:R-:W-:-:S04]  /*3090*/  FMUL R25, R26, R13 ;  /* 0x0000000d1a197220 */ /* 0x000fc80000400000 */
[----:B------:R-:W-:-:S05]  /*30a0*/  FFMA R25, R82, R12, R25 ;  /* 0x0000000c52197223 */ /* 0x000fca0000000019 */
[----:B-1----:R-:W-:Y:S02]  /*30b0*/  F2FP.SATFINITE.E4M3.F32.PACK_AB_MERGE_C R27, RZ, R25, RZ ;  /* 0x00000019ff1b723e */ /* 0x002fe400048070ff */
[----:B------:R-:W-:-:S03]  /*30c0*/  PRMT R25, RZ, 0x7610, R25 ;  /* 0x00007610ff197816 */ /* 0x000fc60000000019 */
[----:B------:R1:W-:Y:S01]  /*30d0*/  @!P1 STG.E.U8 desc[UR20][R16.64+0x1], R27 ;  /* 0x0000011b10009986 */ /* 0x0003e2000c101114 */
[----:B------:R-:W-:Y:S05]  /*30e0*/  @P2 BRA `(.L_x_47) ;  /* 0x0000000000042947 */ /* 0x000fea0003800000 */
[----:B------:R0:W5:Y:S02]  /*30f0*/  LDG.E.U8 R25, desc[UR20][R4.64+0x8] ;  /* 0x0000081404197981 */ /* 0x000164000c1e1100 */
.L_x_47:
[----:B------:R-:W-:Y:S05]  /*3100*/  BSYNC B1 ;  /* 0x0000000000017941 */ /* 0x000fea0003800000 */
.L_x_46:
        /* <DEDUP_REMOVED lines=13> */
.L_x_49:
[----:B------:R-:W-:Y:S05]  /*31e0*/  BSYNC B1 ;  /* 0x0000000000017941 */ /* 0x000fea0003800000 */
.L_x_48:
[----:B-----5:R-:W-:Y:S01]  /*31f0*/  LOP3.LUT R25, R25, 0xff, RZ, 0xc0, !PT ;  /* 0x000000ff19197812 */ /* 0x020fe200078ec0ff */
[----:B------:R-:W-:Y:S01]  /*3200*/  BSSY B1, `(.L_x_50) ;  /* 0x000000b000017945 */ /* 0x000fe20003800000 */
[----:B------:R-:W-:Y:S02]  /*3210*/  ISETP.LT.OR P0, PT, R6, 0x9, !P0 ;  /* 0x000000090600780c */ /* 0x000fe40004701670 */
[----:B------:R-:W-:-:S05]  /*3220*/  F2FP.F16.E4M3.UNPACK_B R25, R25 ;  /* 0x00000019ff19723e */ /* 0x000fca00020006ff */
        /* <DEDUP_REMOVED lines=8> */
.L_x_51:
[----:B------:R-:W-:Y:S05]  /*32b0*/  BSYNC B1 ;  /* 0x0000000000017941 */ /* 0x000fea0003800000 */
.L_x_50:
        /* <DEDUP_REMOVED lines=12> */
.L_x_53:
[----:B------:R-:W-:Y:S05]  /*3380*/  BSYNC B1 ;  /* 0x0000000000017941 */ /* 0x000fea0003800000 */
.L_x_52:
        /* <DEDUP_REMOVED lines=13> */
.L_x_55:
[----:B------:R-:W-:Y:S05]  /*3460*/  BSYNC B1 ;  /* 0x0000000000017941 */ /* 0x000fea0003800000 */
.L_x_54:
        /* <DEDUP_REMOVED lines=13> */
.L_x_57:
[----:B------:R-:W-:Y:S05]  /*3540*/  BSYNC B1 ;  /* 0x0000000000017941 */ /* 0x000fea0003800000 */
.L_x_56:
        /* <DEDUP_REMOVED lines=12> */
.L_x_59:
[----:B------:R-:W-:Y:S05]  /*3610*/  BSYNC B1 ;  /* 0x0000000000017941 */ /* 0x000fea0003800000 */
.L_x_58:
        /* <DEDUP_REMOVED lines=12> */
.L_x_61:
[----:B------:R-:W-:Y:S05]  /*36e0*/  BSYNC B1 ;  /* 0x0000000000017941 */ /* 0x000fea0003800000 */
.L_x_60:
        /* <DEDUP_REMOVED lines=13> */
.L_x_63:
[----:B------:R-:W-:Y:S05]  /*37c0*/  BSYNC B1 ;  /* 0x0000000000017941 */ /* 0x000fea0003800000 */
.L_x_62:
        /* <DEDUP_REMOVED lines=13> */
.L_x_65:
[----:B------:R-:W-:Y:S05]  /*38a0*/  BSYNC B1 ;  /* 0x0000000000017941 */ /* 0x000fea0003800000 */
.L_x_64:
        /* <DEDUP_REMOVED lines=12> */
.L_x_67:
[----:B------:R-:W-:Y:S05]  /*3970*/  BSYNC B1 ;  /* 0x0000000000017941 */ /* 0x000fea0003800000 */
.L_x_66:
        /* <DEDUP_REMOVED lines=12> */
.L_x_69:
[----:B------:R-:W-:Y:S05]  /*3a40*/  BSYNC B1 ;  /* 0x0000000000017941 */ /* 0x000fea0003800000 */
.L_x_68:
        /* <DEDUP_REMOVED lines=13> */
.L_x_71:
[----:B------:R-:W-:Y:S05]  /*3b20*/  BSYNC B1 ;  /* 0x0000000000017941 */ /* 0x000fea0003800000 */
.L_x_70:
        /* <DEDUP_REMOVED lines=13> */
.L_x_73:
[----:B------:R-:W-:Y:S05]  /*3c00*/  BSYNC B1 ;  /* 0x0000000000017941 */ /* 0x000fea0003800000 */
.L_x_72:
        /* <DEDUP_REMOVED lines=12> */
.L_x_75:
[----:B------:R-:W-:Y:S05]  /*3cd0*/  BSYNC B1 ;  /* 0x0000000000017941 */ /* 0x000fea0003800000 */
.L_x_74:
        /* <DEDUP_REMOVED lines=12> */
.L_x_77:
[----:B------:R-:W-:Y:S05]  /*3da0*/  BSYNC B1 ;  /* 0x0000000000017941 */ /* 0x000fea0003800000 */
.L_x_76:
        /* <DEDUP_REMOVED lines=13> */
.L_x_79:
[----:B------:R-:W-:Y:S05]  /*3e80*/  BSYNC B1 ;  /* 0x0000000000017941 */ /* 0x000fea0003800000 */
.L_x_78:
        /* <DEDUP_REMOVED lines=13> */
.L_x_81:
[----:B------:R-:W-:Y:S05]  /*3f60*/  BSYNC B1 ;  /* 0x0000000000017941 */ /* 0x000fea0003800000 */
.L_x_80:
        /* <DEDUP_REMOVED lines=12> */
.L_x_83:
[----:B------:R-:W-:Y:S05]  /*4030*/  BSYNC B1 ;  /* 0x0000000000017941 */ /* 0x000fea0003800000 */
.L_x_82:
        /* <DEDUP_REMOVED lines=12> */
.L_x_85:
[----:B------:R-:W-:Y:S05]  /*4100*/  BSYNC B1 ;  /* 0x0000000000017941 */ /* 0x000fea0003800000 */
.L_x_84:
        /* <DEDUP_REMOVED lines=13> */
.L_x_87:
[----:B------:R-:W-:Y:S05]  /*41e0*/  BSYNC B1 ;  /* 0x0000000000017941 */ /* 0x000fea0003800000 */
.L_x_86:
        /* <DEDUP_REMOVED lines=13> */
.L_x_89:
[----:B------:R-:W-:Y:S05]  /*42c0*/  BSYNC B1 ;  /* 0x0000000000017941 */ /* 0x000fea0003800000 */
.L_x_88:
        /* <DEDUP_REMOVED lines=12> */
.L_x_91:
[----:B------:R-:W-:Y:S05]  /*4390*/  BSYNC B1 ;  /* 0x0000000000017941 */ /* 0x000fea0003800000 */
.L_x_90:
        /* <DEDUP_REMOVED lines=12> */
.L_x_93:
[----:B------:R-:W-:Y:S05]  /*4460*/  BSYNC B1 ;  /* 0x0000000000017941 */ /* 0x000fea0003800000 */
.L_x_92:
        /* <DEDUP_REMOVED lines=13> */
.L_x_95:
[----:B------:R-:W-:Y:S05]  /*4540*/  BSYNC B1 ;  /* 0x0000000000017941 */ /* 0x000fea0003800000 */
.L_x_94:
[----:B-----5:R-:W-:Y:S01]  /*4550*/  LOP3.LUT R25, R25, 0xff, RZ, 0xc0, !PT ;  /* 0x000000ff19197812 */ /* 0x020fe200078ec0ff */
[----:B------:R-:W-:Y:S01]  /*4560*/  BSSY B1, `(.L_x_96) ;  /* 0x000000c000017945 */ /* 0x000fe20003800000 */
[----:B------:R-:W-:Y:S02]  /*4570*/  ISETP.GE.AND P1, PT, R24, 0x3a, PT ;  /* 0x0000003a1800780c */ /* 0x000fe40003f26270 */
[----:B------:R-:W-:Y:S02]  /*4580*/  F2FP.F16.E4M3.UNPACK_B R25, R25 ;  /* 0x00000019ff19723e */ /* 0x000fe400020006ff */
[----:B------:R-:W-:Y:S02]  /*4590*/  ISETP.LT.OR P3, PT, R6, 0x1, !P1 ;  /* 0x000000010600780c */ /* 0x000fe40004f61670 */
[----:B------:R-:W-:Y:S01]  /*45a0*/  PRMT R24, RZ, 0x7610, R24 ;  /* 0x00007610ff187816 */ /* 0x000fe20000000018 */
[----:B------:R-:W-:-:S05]  /*45b0*/  HADD2.F32 R26, -RZ, R25.H0_H0 ;  /* 0x20000019ff1a7230 */ /* 0x000fca0000004100 */
[----:B------:R-:W-:-:S04]  /*45c0*/  FMUL R26, R26, R13 ;  /* 0x0000000d1a1a7220 */ /* 0x000fc80000400000 */
[----:B------:R-:W-:-:S05]  /*45d0*/  FFMA R26, R57, R12, R26 ;  /* 0x0000000c391a7223 */ /* 0x000fca000000001a */
[----:B------:R-:W-:-:S05]  /*45e0*/  F2FP.SATFINITE.E4M3.F32.PACK_AB_MERGE_C R25, RZ, R26, RZ ;  /* 0x0000001aff19723e */ /* 0x000fca00048070ff */
[----:B------:R0:W-:Y:S01]  /*45f0*/  @!P2 STG.E.U8 desc[UR20][R14.64+0x38], R25 ;  /* 0x000038190e00a986 */ /* 0x0001e2000c101114 */
[----:B------:R-:W-:Y:S05]  /*4600*/  @P3 BRA `(.L_x_97) ;  /* 0x0000000000043947 */ /* 0x000fea0003800000 */
[----:B------:R0:W5:Y:S02]  /*4610*/  LDG.E.U8 R24, desc[UR20][R4.64+0x39] ;  /* 0x0000391404187981 */ /* 0x000164000c1e1100 */
.L_x_97:
[----:B------:R-:W-:Y:S05]  /*4620*/  BSYNC B1 ;  /* 0x0000000000017941 */ /* 0x000fea0003800000 */
.L_x_96:
[----:B-----5:R-:W-:Y:S01]  /*4630*/  LOP3.LUT R24, R24, 0xff, RZ, 0xc0, !PT ;  /* 0x000000ff18187812 */ /* 0x020fe200078ec0ff */
[----:B------:R-:W-:Y:S01]  /*4640*/  BSSY B1, `(.L_x_98) ;  /* 0x000000b000017945 */ /* 0x000fe20003800000 */
[----:B------:R-:W-:Y:S02]  /*4650*/  ISETP.LT.OR P0, PT, R6, 0x9, !P0 ;  /* 0x000000090600780c */ /* 0x000fe40004701670 */
[----:B------:R-:W-:Y:S02]  /*4660*/  F2FP.F16.E4M3.UNPACK_B R24, R24 ;  /* 0x00000018ff18723e */ /* 0x000fe400020006ff */
[----:B0-2---:R-:W-:-:S03]  /*4670*/  PRMT R4, RZ, 0x7610, R4 ;  /* 0x00007610ff047816 */ /* 0x005fc60000000004 */
[----:B------:R-:W-:-:S05]  /*4680*/  HADD2.F32 R24, -RZ, R24.H0_H0 ;  /* 0x20000018ff187230 */ /* 0x000fca0000004100 */
[----:B------:R-:W-:-:S04]  /*4690*/  FMUL R5, R24, R13 ;  /* 0x0000000d18057220 */ /* 0x000fc80000400000 */
[----:B------:R-:W-:-:S05]  /*46a0*/  FFMA R5, R56, R12, R5 ;  /* 0x0000000c38057223 */ /* 0x000fca0000000005 */
[----:B------:R-:W-:-:S05]  /*46b0*/  F2FP.SATFINITE.E4M3.F32.PACK_AB_MERGE_C R5, RZ, R5, RZ ;  /* 0x00000005ff05723e */ /* 0x000fca00048070ff */
[----:B------:R0:W-:Y:S01]  /*46c0*/  @!P3 STG.E.U8 desc[UR20][R14.64+0x39], R5 ;  /* 0x000039050e00b986 */ /* 0x0001e2000c101114 */
[----:B------:R-:W-:Y:S05]  /*46d0*/  @P0 BRA `(.L_x_99) ;  /* 0x0000000000040947 */ /* 0x000fea0003800000 */
[----:B------:R2:W5:Y:S02]  /*46e0*/  LDG.E.U8 R4, desc[UR20][R20.64+0x38] ;  /* 0x0000381414047981 */ /* 0x000564000c1e1100 */
.L_x_99:
[----:B------:R-:W-:Y:S05]  /*46f0*/  BSYNC B1 ;  /* 0x0000000000017941 */ /* 0x000fea0003800000 */
.L_x_98:
[----:B-----5:R-:W-:Y:S01]  /*4700*/  LOP3.LUT R4, R4, 0xff, RZ, 0xc0, !PT ;  /* 0x000000ff04047812 */ /* 0x020fe200078ec0ff */
[----:B------:R-:W-:Y:S01]  /*4710*/  BSSY B1, `(.L_x_100) ;  /* 0x000000b000017945 */ /* 0x000fe20003800000 */
[----:B------:R-:W-:Y:S02]  /*4720*/  ISETP.LT.OR P1, PT, R6, 0x9, !P1 ;  /* 0x000000090600780c */ /* 0x000fe40004f21670 */
[----:B------:R-:W-:-:S05]  /*4730*/  F2FP.F16.E4M3.UNPACK_B R4, R4 ;  /* 0x00000004ff04723e */ /* 0x000fca00020006ff */
[----:B------:R-:W-:-:S05]  /*4740*/  HADD2.F32 R4, -RZ, R4.H0_H0 ;  /* 0x20000004ff047230 */ /* 0x000fca0000004100 */
[----:B------:R-:W-:-:S04]  /*4750*/  FMUL R4, R4, R13 ;  /* 0x0000000d04047220 */ /* 0x000fc80000400000 */
[----:B------:R-:W-:-:S05]  /*4760*/  FFMA R4, R23, R12, R4 ;  /* 0x0000000c17047223 */ /* 0x000fca0000000004 */
[----:B0-----:R-:W-:Y:S02]  /*4770*/  F2FP.SATFINITE.E4M3.F32.PACK_AB_MERGE_C R5, RZ, R4, RZ ;  /* 0x00000004ff05723e */ /* 0x001fe400048070ff */
[----:B------:R-:W-:-:S03]  /*4780*/  PRMT R4, RZ, 0x7610, R4 ;  /* 0x00007610ff047816 */ /* 0x000fc60000000004 */
[----:B------:R0:W-:Y:S01]  /*4790*/  @!P0 STG.E.U8 desc[UR20][R16.64+0x38], R5 ;  /* 0x0000380510008986 */ /* 0x0001e2000c101114 */
[----:B------:R-:W-:Y:S05]  /*47a0*/  @P1 BRA `(.L_x_101) ;  /* 0x0000000000041947 */ /* 0x000fea0003800000 */
[----:B------:R0:W5:Y:S02]  /*47b0*/  LDG.E.U8 R4, desc[UR20][R20.64+0x39] ;  /* 0x0000391414047981 */ /* 0x000164000c1e1100 */
.L_x_101:
[----:B------:R-:W-:Y:S05]  /*47c0*/  BSYNC B1 ;  /* 0x0000000000017941 */ /* 0x000fea0003800000 */
.L_x_100:
[----:B------:R-:W-:Y:S05]  /*47d0*/  @P1 BRA `(.L_x_102) ;  /* 0x0000000800601947 */ /* 0x000fea0003800000 */
[----:B-----5:R-:W-:-:S04]  /*47e0*/  LOP3.LUT R4, R4, 0xff, RZ, 0xc0, !PT ;  /* 0x000000ff04047812 */ /* 0x020fc800078ec0ff */
[----:B------:R-:W-:-:S05]  /*47f0*/  F2FP.F16.E4M3.UNPACK_B R4, R4 ;  /* 0x00000004ff04723e */ /* 0x000fca00020006ff */
[----:B------:R-:W-:-:S05]  /*4800*/  HADD2.F32 R4, -RZ, R4.H0_H0 ;  /* 0x20000004ff047230 */ /* 0x000fca0000004100 */
[----:B0-----:R-:W-:-:S04]  /*4810*/  FMUL R5, R4, R13 ;  /* 0x0000000d04057220 */ /* 0x001fc80000400000 */
[----:B------:R-:W-:-:S05]  /*4820*/  FFMA R5, R22, R12, R5 ;  /* 0x0000000c16057223 */ /* 0x000fca0000000005 */
[----:B------:R-:W-:-:S05]  /*4830*/  F2FP.SATFINITE.E4M3.F32.PACK_AB_MERGE_C R5, RZ, R5, RZ ;  /* 0x00000005ff05723e */ /* 0x000fca00048070ff */
[----:B------:R0:W-:Y:S01]  /*4840*/  STG.E.U8 desc[UR20][R16.64+0x39], R5 ;  /* 0x0000390510007986 */ /* 0x0001e2000c101114 */
[----:B------:R-:W-:Y:S05]  /*4850*/  BRA `(.L_x_102) ;  /* 0x0000000800407947 */ /* 0x000fea0003800000 */
.L_x_37:
[C---:B------:R-:W-:Y:S01]  /*4860*/  ISETP.GE.AND P3, PT, R24.reuse, 0x1, PT ;  /* 0x000000011800780c */ /* 0x040fe20003f66270 */
[-C--:B------:R-:W-:Y:S01]  /*4870*/  FMUL R85, R85, R12.reuse ;  /* 0x0000000c55557220 */ /* 0x080fe20000400000 */
[----:B------:R-:W-:Y:S01]  /*4880*/  ISETP.GE.AND P0, PT, R24, 0x2, PT ;  /* 0x000000021800780c */ /* 0x000fe20003f06270 */
[-C--:B------:R-:W-:Y:S01]  /*4890*/  FMUL R84, R84, R12.reuse ;  /* 0x0000000c54547220 */ /* 0x080fe20000400000 */
[C---:B------:R-:W-:Y:S01]  /*48a0*/  ISETP.LT.OR P1, PT, R6.reuse, 0x1, !P3 ;  /* 0x000000010600780c */ /* 0x040fe20005f21670 */
[-C--:B------:R-:W-:Y:S01]  /*48b0*/  FMUL R83, R83, R12.reuse ;  /* 0x0000000c53537220 */ /* 0x080fe20000400000 */
[----:B------:R-:W-:Y:S01]  /*48c0*/  ISETP.LT.OR P2, PT, R6, 0x1, !P0 ;  /* 0x000000010600780c */ /* 0x000fe20004741670 */
[-C--:B------:R-:W-:Y:S01]  /*48d0*/  FMUL R82, R82, R12.reuse ;  /* 0x0000000c52527220 */ /* 0x080fe20000400000 */
[----:B------:R-:W-:Y:S01]  /*48e0*/  ISETP.LT.OR P3, PT, R6, 0x9, !P3 ;  /* 0x000000090600780c */ /* 0x000fe20005f61670 */
[-C--:B------:R-:W-:Y:S01]  /*48f0*/  FMUL R81, R81, R12.reuse ;  /* 0x0000000c51517220 */ /* 0x080fe20000400000 */
[----:B------:R-:W-:Y:S01]  /*4900*/  F2FP.SATFINITE.E4M3.F32.PACK_AB_MERGE_C R85, RZ, R85, RZ ;  /* 0x00000055ff55723e */ /* 0x000fe200048070ff */
[----:B------:R-:W-:Y:S01]  /*4910*/  FMUL R80, R80, R12 ;  /* 0x0000000c50507220 */ /* 0x000fe20000400000 */
[----:B------:R-:W-:Y:S01]  /*4920*/  F2FP.SATFINITE.E4M3.F32.PACK_AB_MERGE_C R5, RZ, R84, RZ ;  /* 0x00000054ff05723e */ /* 0x000fe200048070ff */
[-C--:B------:R-:W-:Y:S01]  /*4930*/  FMUL R79, R79, R12.reuse ;  /* 0x0000000c4f4f7220 */ /* 0x080fe20000400000 */
[----:B------:R-:W-:Y:S01]  /*4940*/  F2FP.SATFINITE.E4M3.F32.PACK_AB_MERGE_C R83, RZ, R83, RZ ;  /* 0x00000053ff53723e */ /* 0x000fe200048070ff */
[-C--:B------:R-:W-:Y:S01]  /*4950*/  FMUL R78, R78, R12.reuse ;  /* 0x0000000c4e4e7220 */ /* 0x080fe20000400000 */
[----:B------:R-:W-:Y:S01]  /*4960*/  ISETP.LT.OR P0, PT, R6, 0x9, !P0 ;  /* 0x000000090600780c */ /* 0x000fe20004701670 */
[----:B------:R-:W-:Y:S01]  /*4970*/  @!P1 STG.E.U8 desc[UR20][R14.64], R85 ;  /* 0x000000550e009986 */ /* 0x000fe2000c101114 */
[C---:B------:R-:W-:Y:S01]  /*4980*/  ISETP.GE.AND P1, PT, R24.reuse, 0x9, PT ;  /* 0x000000091800780c */ /* 0x040fe20003f26270 */
[-C--:B------:R-:W-:Y:S01]  /*4990*/  FMUL R77, R77, R12.reuse ;  /* 0x0000000c4d4d7220 */ /* 0x080fe20000400000 */
[----:B------:R-:W-:Y:S01]  /*49a0*/  F2FP.SATFINITE.E4M3.F32.PACK_AB_MERGE_C R81, RZ, R81, RZ ;  /* 0x00000051ff51723e */ /* 0x000fe200048070ff */
[----:B------:R0:W-:Y:S01]  /*49b0*/  @!P2 STG.E.U8 desc[UR20][R14.64+0x1], R5 ;  /* 0x000001050e00a986 */ /* 0x0001e2000c101114 */
[----:B------:R-:W-:Y:S01]  /*49c0*/  ISETP.GE.AND P2, PT, R24, 0xa, PT ;  /* 0x0000000a1800780c */ /* 0x000fe20003f46270 */
[----:B------:R-:W-:Y:S01]  /*49d0*/  FMUL R76, R76, R12 ;  /* 0x0000000c4c4c7220 */ /* 0x000fe20000400000 */
[----:B------:R-:W-:Y:S01]  /*49e0*/  F2FP.SATFINITE.E4M3.F32.PACK_AB_MERGE_C R21, RZ, R80, RZ ;  /* 0x00000050ff15723e */ /* 0x000fe200048070ff */
[----:B------:R-:W-:Y:S01]  /*49f0*/  @!P3 STG.E.U8 desc[UR20][R16.64], R83 ;  /* 0x000000531000b986 */ /* 0x000fe2000c101114 */
[----:B------:R-:W-:Y:S01]  /*4a00*/  ISETP.LT.OR P3, PT, R6, 0x1, !P1 ;  /* 0x000000010600780c */ /* 0x000fe20004f61670 */
[-C--:B------:R-:W-:Y:S01]  /*4a10*/  FMUL R74, R74, R12.reuse ;  /* 0x0000000c4a4a7220 */ /* 0x080fe20000400000 */
[C---:B------:R-:W-:Y:S01]  /*4a20*/  ISETP.LT.OR P5, PT, R6.reuse, 0x1, !P2 ;  /* 0x000000010600780c */ /* 0x040fe200057a1670 */
[-C--:B------:R-:W-:Y:S01]  /*4a30*/  FMUL R75, R75, R12.reuse ;  /* 0x0000000c4b4b7220 */ /* 0x080fe20000400000 */
[----:B------:R-:W-:Y:S01]  /*4a40*/  ISETP.LT.OR P1, PT, R6, 0x9, !P1 ;  /* 0x000000090600780c */ /* 0x000fe20004f21670 */
[-C--:B------:R-:W-:Y:S01]  /*4a50*/  FMUL R73, R73, R12.reuse ;  /* 0x0000000c49497220 */ /* 0x080fe20000400000 */
[----:B------:R-:W-:Y:S01]  /*4a60*/  F2FP.SATFINITE.E4M3.F32.PACK_AB_MERGE_C R79, RZ, R79, RZ ;  /* 0x0000004fff4f723e */ /* 0x000fe200048070ff */
[----:B------:R-:W-:Y:S01]  /*4a70*/  FMUL R72, R72, R12 ;  /* 0x0000000c48487220 */ /* 0x000fe20000400000 */
[----:B0-----:R-:W-:Y:S01]  /*4a80*/  F2FP.SATFINITE.E4M3.F32.PACK_AB_MERGE_C R5, RZ, R82, RZ ;  /* 0x00000052ff05723e */ /* 0x001fe200048070ff */
[-C--:B------:R-:W-:Y:S01]  /*4a90*/  FMUL R70, R70, R12.reuse ;  /* 0x0000000c46467220 */ /* 0x080fe20000400000 */
[----:B------:R-:W-:Y:S01]  /*4aa0*/  ISETP.LT.OR P2, PT, R6, 0x9, !P2 ;  /* 0x000000090600780c */ /* 0x000fe20005741670 */
[----:B------:R-:W-:Y:S01]  /*4ab0*/  FMUL R71, R71, R12 ;  /* 0x0000000c47477220 */ /* 0x000fe20000400000 */
[----:B------:R-:W-:Y:S01]  /*4ac0*/  F2FP.SATFINITE.E4M3.F32.PACK_AB_MERGE_C R25, RZ, R78, RZ ;  /* 0x0000004eff19723e */ /* 0x000fe200048070ff */
[----:B------:R0:W-:Y:S01]  /*4ad0*/  @!P0 STG.E.U8 desc[UR20][R16.64+0x1], R5 ;  /* 0x0000010510008986 */ /* 0x0001e2000c101114 */
[C---:B------:R-:W-:Y:S01]  /*4ae0*/  ISETP.GE.AND P0, PT, R24.reuse, 0x11, PT ;  /* 0x000000111800780c */ /* 0x040fe20003f06270 */
[-C--:B------:R-:W-:Y:S01]  /*4af0*/  FMUL R69, R69, R12.reuse ;  /* 0x0000000c45457220 */ /* 0x080fe20000400000 */
[----:B------:R-:W-:Y:S01]  /*4b00*/  F2FP.SATFINITE.E4M3.F32.PACK_AB_MERGE_C R77, RZ, R77, RZ ;  /* 0x0000004dff4d723e */ /* 0x000fe200048070ff */
[----:B------:R-:W-:Y:S01]  /*4b10*/  @!P3 STG.E.U8 desc[UR20][R14.64+0x8], R81 ;  /* 0x000008510e00b986 */ /* 0x000fe2000c101114 */
[----:B------:R-:W-:Y:S01]  /*4b20*/  ISETP.GE.AND P3, PT, R24, 0x12, PT ;  /* 0x000000121800780c */ /* 0x000fe20003f66270 */
[-C--:B------:R-:W-:Y:S01]  /*4b30*/  FMUL R68, R68, R12.reuse ;  /* 0x0000000c44447220 */ /* 0x080fe20000400000 */
[----:B------:R-:W-:Y:S01]  /*4b40*/  F2FP.SATFINITE.E4M3.F32.PACK_AB_MERGE_C R75, RZ, R75, RZ ;  /* 0x0000004bff4b723e */ /* 0x000fe200048070ff */
[----:B------:R1:W-:Y:S01]  /*4b50*/  @!P5 STG.E.U8 desc[UR20][R14.64+0x9], R21 ;  /* 0x000009150e00d986 */ /* 0x0003e2000c101114 */
[C---:B------:R-:W-:Y:S01]  /*4b60*/  ISETP.LT.OR P5, PT, R6.reuse, 0x1, !P3 ;  /* 0x000000010600780c */ /* 0x040fe20005fa1670 */
[-C--:B------:R-:W-:Y:S01]  /*4b70*/  FMUL R67, R67, R12.reuse ;  /* 0x0000000c43437220 */ /* 0x080fe20000400000 */
[C---:B------:R-:W-:Y:S01]  /*4b80*/  ISETP.LT.OR P3, PT, R6.reuse, 0x9, !P3 ;  /* 0x000000090600780c */ /* 0x040fe20005f61670 */
[----:B------:R-:W-:Y:S01]  /*4b90*/  @!P1 STG.E.U8 desc[UR20][R16.64+0x8], R79 ;  /* 0x0000084f10009986 */ /* 0x000fe2000c101114 */
[----:B------:R-:W-:Y:S01]  /*4ba0*/  ISETP.LT.OR P1, PT, R6, 0x1, !P0 ;  /* 0x000000010600780c */ /* 0x000fe20004721670 */
[----:B------:R-:W-:Y:S01]  /*4bb0*/  FMUL R66, R66, R12 ;  /* 0x0000000c42427220 */ /* 0x000fe20000400000 */
[----:B0-----:R-:W-:Y:S01]  /*4bc0*/  F2FP.SATFINITE.E4M3.F32.PACK_AB_MERGE_C R5, RZ, R76, RZ ;  /* 0x0000004cff05723e */ /* 0x001fe200048070ff */
[----:B------:R-:W-:Y:S01]  /*4bd0*/  @!P2 STG.E.U8 desc[UR20][R16.64+0x9], R25 ;  /* 0x000009191000a986 */ /* 0x000fe2000c101114 */
[----:B------:R-:W-:Y:S01]  /*4be0*/  ISETP.GE.AND P2, PT, R24, 0x19, PT ;  /* 0x000000191800780c */ /* 0x000fe20003f46270 */
[-C--:B------:R-:W-:Y:S01]  /*4bf0*/  FMUL R65, R65, R12.reuse ;  /* 0x0000000c41417220 */ /* 0x080fe20000400000 */
[----:B------:R-:W-:Y:S01]  /*4c00*/  ISETP.LT.OR P0, PT, R6, 0x9, !P0 ;  /* 0x000000090600780c */ /* 0x000fe20004701670 */
[----:B------:R-:W-:Y:S01]  /*4c10*/  FMUL R64, R64, R12 ;  /* 0x0000000c40407220 */ /* 0x000fe20000400000 */
[----:B------:R-:W-:Y:S01]  /*4c20*/  ISETP.LT.OR P6, PT, R6, 0x1, !P2 ;  /* 0x000000010600780c */ /* 0x000fe200057c1670 */
[----:B------:R0:W-:Y:S01]  /*4c30*/  @!P5 STG.E.U8 desc[UR20][R14.64+0x11], R5 ;  /* 0x000011050e00d986 */ /* 0x0001e2000c101114 */
[----:B-1----:R-:W-:Y:S01]  /*4c40*/  F2FP.SATFINITE.E4M3.F32.PACK_AB_MERGE_C R21, RZ, R74, RZ ;  /* 0x0000004aff15723e */ /* 0x002fe200048070ff */
[-C--:B------:R-:W-:Y:S01]  /*4c50*/  FMUL R62, R62, R12.reuse ;  /* 0x0000000c3e3e7220 */ /* 0x080fe20000400000 */
[----:B------:R-:W-:Y:S01]  /*4c60*/  F2FP.SATFINITE.E4M3.F32.PACK_AB_MERGE_C R73, RZ, R73, RZ ;  /* 0x00000049ff49723e */ /* 0x000fe200048070ff */
[----:B------:R-:W-:Y:S01]  /*4c70*/  @!P1 STG.E.U8 desc[UR20][R14.64+0x10], R77 ;  /* 0x0000104d0e009986 */ /* 0x000fe2000c101114 */
[----:B------:R-:W-:Y:S01]  /*4c80*/  ISETP.GE.AND P1, PT, R24, 0x1a, PT ;  /* 0x0000001a1800780c */ /* 0x000fe20003f26270 */
[-C--:B------:R-:W-:Y:S01]  /*4c90*/  FMUL R63, R63, R12.reuse ;  /* 0x0000000c3f3f7220 */ /* 0x080fe20000400000 */
[C---:B------:R-:W-:Y:S01]  /*4ca0*/  ISETP.LT.OR P2, PT, R6.reuse, 0x9, !P2 ;  /* 0x000000090600780c */ /* 0x040fe20005741670 */
[----:B------:R1:W-:Y:S01]  /*4cb0*/  @!P3 STG.E.U8 desc[UR20][R16.64+0x11], R21 ;  /* 0x000011151000b986 */ /* 0x0003e2000c101114 */
[C---:B------:R-:W-:Y:S01]  /*4cc0*/  ISETP.LT.OR P5, PT, R6.reuse, 0x1, !P1 ;  /* 0x000000010600780c */ /* 0x040fe20004fa1670 */
[----:B------:R-:W-:Y:S01]  /*4cd0*/  FMUL R61, R61, R12 ;  /* 0x0000000c3d3d7220 */ /* 0x000fe20000400000 */
[----:B------:R-:W-:Y:S01]  /*4ce0*/  ISETP.LT.OR P3, PT, R6, 0x9, !P1 ;  /* 0x000000090600780c */ /* 0x000fe20004f61670 */
[----:B------:R-:W-:Y:S01]  /*4cf0*/  @!P0 STG.E.U8 desc[UR20][R16.64+0x10], R75 ;  /* 0x0000104b10008986 */ /* 0x000fe2000c101114 */
[----:B0-----:R-:W-:Y:S01]  /*4d00*/  F2FP.SATFINITE.E4M3.F32.PACK_AB_MERGE_C R5, RZ, R72, RZ ;  /* 0x00000048ff05723e */ /* 0x001fe200048070ff */
[-C--:B------:R-:W-:Y:S01]  /*4d10*/  FMUL R60, R60, R12.reuse ;  /* 0x0000000c3c3c7220 */ /* 0x080fe20000400000 */
[C---:B------:R-:W-:Y:S01]  /*4d20*/  ISETP.GE.AND P0, PT, R24.reuse, 0x21, PT ;  /* 0x000000211800780c */ /* 0x040fe20003f06270 */
[----:B------:R-:W-:Y:S01]  /*4d30*/  @!P6 STG.E.U8 desc[UR20][R14.64+0x18], R73 ;  /* 0x000018490e00e986 */ /* 0x000fe2000c101114 */
[----:B------:R-:W-:Y:S01]  /*4d40*/  ISETP.GE.AND P1, PT, R24, 0x22, PT ;  /* 0x000000221800780c */ /* 0x000fe20003f26270 */
[-C--:B------:R-:W-:Y:S01]  /*4d50*/  FMUL R59, R59, R12.reuse ;  /* 0x0000000c3b3b7220 */ /* 0x080fe20000400000 */
[----:B------:R-:W-:Y:S01]  /*4d60*/  ISETP.LT.OR P6, PT, R6, 0x1, !P0 ;  /* 0x000000010600780c */ /* 0x000fe200047c1670 */
[----:B------:R-:W-:Y:S01]  /*4d70*/  FMUL R58, R58, R12 ;  /* 0x0000000c3a3a7220 */ /* 0x000fe20000400000 */
[----:B-1----:R-:W-:Y:S01]  /*4d80*/  F2FP.SATFINITE.E4M3.F32.PACK_AB_MERGE_C R21, RZ, R70, RZ ;  /* 0x00000046ff15723e */ /* 0x002fe200048070ff */
[----:B------:R0:W-:Y:S01]  /*4d90*/  @!P5 STG.E.U8 desc[UR20][R14.64+0x19], R5 ;  /* 0x000019050e00d986 */ /* 0x0001e2000c101114 */
[----:B------:R-:W-:Y:S01]  /*4da0*/  ISETP.LT.OR P5, PT, R6, 0x1, !P1 ;  /* 0x000000010600780c */ /* 0x000fe20004fa1670 */
[-C--:B------:R-:W-:Y:S01]  /*4db0*/  FMUL R57, R57, R12.reuse ;  /* 0x0000000c39397220 */ /* 0x080fe20000400000 */
[----:B------:R-:W-:Y:S01]  /*4dc0*/  F2FP.SATFINITE.E4M3.F32.PACK_AB_MERGE_C R71, RZ, R71, RZ ;  /* 0x00000047ff47723e */ /* 0x000fe200048070ff */
[----:B------:R1:W-:Y:S01]  /*4dd0*/  @!P3 STG.E.U8 desc[UR20][R16.64+0x19], R21 ;  /* 0x000019151000b986 */ /* 0x0003e2000c101114 */
[----:B------:R-:W-:Y:S01]  /*4de0*/  F2FP.SATFINITE.E4M3.F32.PACK_AB_MERGE_C R69, RZ, R69, RZ ;  /* 0x00000045ff45723e */ /* 0x000fe200048070ff */
[----:B------:R-:W-:Y:S01]  /*4df0*/  FMUL R56, R56, R12 ;  /* 0x0000000c38387220 */ /* 0x000fe20000400000 */
[----:B------:R-:W-:Y:S01]  /*4e00*/  F2FP.SATFINITE.E4M3.F32.PACK_AB_MERGE_C R25, RZ, R68, RZ ;  /* 0x00000044ff19723e */ /* 0x000fe200048070ff */
[----:B------:R-:W-:Y:S01]  /*4e10*/  @!P2 STG.E.U8 desc[UR20][R16.64+0x18], R71 ;  /* 0x000018471000a986 */ /* 0x000fe2000c101114 */
[----:B------:R-:W-:Y:S01]  /*4e20*/  ISETP.LT.OR P3, PT, R6, 0x9, !P1 ;  /* 0x000000090600780c */ /* 0x000fe20004f61670 */
[-C--:B------:R-:W-:Y:S01]  /*4e30*/  FMUL R23, R23, R12.reuse ;  /* 0x0000000c17177220 */ /* 0x080fe20000400000 */
[----:B------:R-:W-:Y:S01]  /*4e40*/  ISETP.GE.AND P2, PT, R24, 0x29, PT ;  /* 0x000000291800780c */ /* 0x000fe20003f46270 */
[----:B------:R-:W-:Y:S01]  /*4e50*/  @!P6 STG.E.U8 desc[UR20][R14.64+0x20], R69 ;  /* 0x000020450e00e986 */ /* 0x000fe2000c101114 */
[----:B------:R-:W-:Y:S01]  /*4e60*/  ISETP.LT.OR P0, PT, R6, 0x9, !P0 ;  /* 0x000000090600780c */ /* 0x000fe20004701670 */
[----:B------:R-:W-:Y:S01]  /*4e70*/  FMUL R22, R22, R12 ;  /* 0x0000000c16167220 */ /* 0x000fe20000400000 */
[----:B------:R-:W-:Y:S01]  /*4e80*/  ISETP.GE.AND P1, PT, R24, 0x2a, PT ;  /* 0x0000002a1800780c */ /* 0x000fe20003f26270 */
[----:B------:R-:W-:Y:S01]  /*4e90*/  @!P5 STG.E.U8 desc[UR20][R14.64+0x21], R25 ;  /* 0x000021190e00d986 */ /* 0x000fe2000c101114 */
[----:B------:R-:W-:-:S02]  /*4ea0*/  ISETP.LT.OR P6, PT, R6, 0x1, !P2 ;  /* 0x000000010600780c */ /* 0x000fc400057c1670 */
[C---:B------:R-:W-:Y:S02]  /*4eb0*/  ISETP.LT.OR P5, PT, R6.reuse, 0x1, !P1 ;  /* 0x000000010600780c */ /* 0x040fe40004fa1670 */
[----:B------:R-:W-:Y:S02]  /*4ec0*/  F2FP.SATFINITE.E4M3.F32.PACK_AB_MERGE_C R67, RZ, R67, RZ ;  /* 0x00000043ff43723e */ /* 0x000fe400048070ff */
[----:B0-----:R-:W-:Y:S02]  /*4ed0*/  F2FP.SATFINITE.E4M3.F32.PACK_AB_MERGE_C R5, RZ, R66, RZ ;  /* 0x00000042ff05723e */ /* 0x001fe400048070ff */
[----:B------:R-:W-:Y:S01]  /*4ee0*/  F2FP.SATFINITE.E4M3.F32.PACK_AB_MERGE_C R65, RZ, R65, RZ ;  /* 0x00000041ff41723e */ /* 0x000fe200048070ff */
[----:B------:R-:W-:Y:S01]  /*4ef0*/  @!P0 STG.E.U8 desc[UR20][R16.64+0x20], R67 ;  /* 0x0000204310008986 */ /* 0x000fe2000c101114 */
[----:B-1----:R-:W-:Y:S02]  /*4f00*/  F2FP.SATFINITE.E4M3.F32.PACK_AB_MERGE_C R21, RZ, R64, RZ ;  /* 0x00000040ff15723e */ /* 0x002fe400048070ff */
[C---:B------:R-:W-:Y:S01]  /*4f10*/  ISETP.LT.OR P1, PT, R6.reuse, 0x9, !P1 ;  /* 0x000000090600780c */ /* 0x040fe20004f21670 */
[----:B------:R0:W-:Y:S01]  /*4f20*/  @!P3 STG.E.U8 desc[UR20][R16.64+0x21], R5 ;  /* 0x000021051000b986 */ /* 0x0001e2000c101114 */
[----:B------:R-:W-:-:S02]  /*4f30*/  ISETP.LT.OR P2, PT, R6, 0x9, !P2 ;  /* 0x000000090600780c */ /* 0x000fc40005741670 */
[C---:B------:R-:W-:Y:S01]  /*4f40*/  ISETP.GE.AND P3, PT, R24.reuse, 0x31, PT ;  /* 0x000000311800780c */ /* 0x040fe20003f66270 */
[----:B------:R-:W-:Y:S01]  /*4f50*/  @!P6 STG.E.U8 desc[UR20][R14.64+0x28], R65 ;  /* 0x000028410e00e986 */ /* 0x000fe2000c101114 */
[----:B------:R-:W-:Y:S02]  /*4f60*/  ISETP.GE.AND P0, PT, R24, 0x32, PT ;  /* 0x000000321800780c */ /* 0x000fe40003f06270 */
[----:B------:R-:W-:Y:S01]  /*4f70*/  F2FP.SATFINITE.E4M3.F32.PACK_AB_MERGE_C R63, RZ, R63, RZ ;  /* 0x0000003fff3f723e */ /* 0x000fe200048070ff */
[----:B------:R1:W-:Y:S01]  /*4f80*/  @!P5 STG.E.U8 desc[UR20][R14.64+0x29], R21 ;  /* 0x000029150e00d986 */ /* 0x0003e2000c101114 */
[C---:B------:R-:W-:Y:S02]  /*4f90*/  ISETP.LT.OR P5, PT, R6.reuse, 0x1, !P3 ;  /* 0x000000010600780c */ /* 0x040fe40005fa1670 */
[----:B------:R-:W-:Y:S02]  /*4fa0*/  ISETP.LT.OR P6, PT, R6, 0x1, !P0 ;  /* 0x000000010600780c */ /* 0x000fe400047c1670 */
[----:B0-----:R-:W-:Y:S01]  /*4fb0*/  F2FP.SATFINITE.E4M3.F32.PACK_AB_MERGE_C R5, RZ, R62, RZ ;  /* 0x0000003eff05723e */ /* 0x001fe200048070ff */
[----:B------:R-:W-:Y:S01]  /*4fc0*/  @!P2 STG.E.U8 desc[UR20][R16.64+0x28], R63 ;  /* 0x0000283f1000a986 */ /* 0x000fe2000c101114 */
[----:B------:R-:W-:-:S02]  /*4fd0*/  F2FP.SATFINITE.E4M3.F32.PACK_AB_MERGE_C R61, RZ, R61, RZ ;  /* 0x0000003dff3d723e */ /* 0x000fc400048070ff */
[----:B------:R-:W-:Y:S01]  /*4fe0*/  ISETP.GE.AND P2, PT, R24, 0x3a, PT ;  /* 0x0000003a1800780c */ /* 0x000fe20003f46270 */
[----:B------:R0:W-:Y:S01]  /*4ff0*/  @!P1 STG.E.U8 desc[UR20][R16.64+0x29], R5 ;  /* 0x0000290510009986 */ /* 0x0001e2000c101114 */
[----:B------:R-:W-:Y:S02]  /*5000*/  ISETP.LT.OR P1, PT, R6, 0x9, !P3 ;  /* 0x000000090600780c */ /* 0x000fe40005f21670 */
[----:B-1----:R-:W-:Y:S01]  /*5010*/  F2FP.SATFINITE.E4M3.F32.PACK_AB_MERGE_C R21, RZ, R60, RZ ;  /* 0x0000003cff15723e */ /* 0x002fe200048070ff */
[----:B------:R-:W-:Y:S01]  /*5020*/  @!P5 STG.E.U8 desc[UR20][R14.64+0x30], R61 ;  /* 0x0000303d0e00d986 */ /* 0x000fe2000c101114 */
[----:B------:R-:W-:Y:S02]  /*5030*/  ISETP.GE.AND P3, PT, R24, 0x39, PT ;  /* 0x000000391800780c */ /* 0x000fe40003f66270 */
[C---:B------:R-:W-:Y:S01]  /*5040*/  ISETP.LT.OR P0, PT, R6.reuse, 0x9, !P0 ;  /* 0x000000090600780c */ /* 0x040fe20004701670 */
[----:B------:R1:W-:Y:S01]  /*5050*/  @!P6 STG.E.U8 desc[UR20][R14.64+0x31], R21 ;  /* 0x000031150e00e986 */ /* 0x0003e2000c101114 */
[----:B------:R-:W-:-:S02]  /*5060*/  ISETP.LT.OR P5, PT, R6, 0x1, !P3 ;  /* 0x000000010600780c */ /* 0x000fc40005fa1670 */
[C---:B------:R-:W-:Y:S02]  /*5070*/  ISETP.LT.OR P6, PT, R6.reuse, 0x1, !P2 ;  /* 0x000000010600780c */ /* 0x040fe400057c1670 */
[C---:B------:R-:W-:Y:S02]  /*5080*/  ISETP.LT.OR P3, PT, R6.reuse, 0x9, !P3 ;  /* 0x000000090600780c */ /* 0x040fe40005f61670 */
[----:B------:R-:W-:Y:S02]  /*5090*/  ISETP.LT.OR P2, PT, R6, 0x9, !P2 ;  /* 0x000000090600780c */ /* 0x000fe40005741670 */
[----:B------:R-:W-:Y:S02]  /*50a0*/  F2FP.SATFINITE.E4M3.F32.PACK_AB_MERGE_C R59, RZ, R59, RZ ;  /* 0x0000003bff3b723e */ /* 0x000fe400048070ff */
[----:B0-----:R-:W-:Y:S02]  /*50b0*/  F2FP.SATFINITE.E4M3.F32.PACK_AB_MERGE_C R5, RZ, R58, RZ ;  /* 0x0000003aff05723e */ /* 0x001fe400048070ff */
[----:B------:R-:W-:Y:S01]  /*50c0*/  F2FP.SATFINITE.E4M3.F32.PACK_AB_MERGE_C R57, RZ, R57, RZ ;  /* 0x00000039ff39723e */ /* 0x000fe200048070ff */
[----:B------:R0:W-:Y:S01]  /*50d0*/  @!P1 STG.E.U8 desc[UR20][R16.64+0x30], R59 ;  /* 0x0000303b10009986 */ /* 0x0001e2000c101114 */
[----:B-1----:R-:W-:-:S02]  /*50e0*/  F2FP.SATFINITE.E4M3.F32.PACK_AB_MERGE_C R21, RZ, R56, RZ ;  /* 0x00000038ff15723e */ /* 0x002fc400048070ff */
[----:B------:R-:W-:Y:S01]  /*50f0*/  F2FP.SATFINITE.E4M3.F32.PACK_AB_MERGE_C R23, RZ, R23, RZ ;  /* 0x00000017ff17723e */ /* 0x000fe200048070ff */
[----:B------:R0:W-:Y:S01]  /*5100*/  @!P0 STG.E.U8 desc[UR20][R16.64+0x31], R5 ;  /* 0x0000310510008986 */ /* 0x0001e2000c101114 */
[----:B------:R-:W-:-:S03]  /*5110*/  F2FP.SATFINITE.E4M3.F32.PACK_AB_MERGE_C R25, RZ, R22, RZ ;  /* 0x00000016ff19723e */ /* 0x000fc600048070ff */
[----:B------:R0:W-:Y:S04]  /*5120*/  @!P5 STG.E.U8 desc[UR20][R14.64+0x38], R57 ;  /* 0x000038390e00d986 */ /* 0x0001e8000c101114 */
[----:B------:R0:W-:Y:S04]  /*5130*/  @!P6 STG.E.U8 desc[UR20][R14.64+0x39], R21 ;  /* 0x000039150e00e986 */ /* 0x0001e8000c101114 */
[----:B------:R0:W-:Y:S04]  /*5140*/  @!P3 STG.E.U8 desc[UR20][R16.64+0x38], R23 ;  /* 0x000038171000b986 */ /* 0x0001e8000c101114 */
[----:B------:R0:W-:Y:S02]  /*5150*/  @!P2 STG.E.U8 desc[UR20][R16.64+0x39], R25 ;  /* 0x000039191000a986 */ /* 0x0001e4000c101114 */
.L_x_102:
[----:B------:R-:W-:Y:S05]  /*5160*/  BSYNC B0 ;  /* 0x0000000000007941 */ /* 0x000fea0003800000 */
.L_x_36:
[C---:B------:R-:W-:Y:S01]  /*5170*/  LEA R2, P0, R8.reuse, R2, 0x1 ;  /* 0x0000000208027211 */ /* 0x040fe200078008ff */
[----:B------:R-:W-:Y:S01]  /*5180*/  ULDC.64 UR6, c[0x0][0x650] ;  /* 0x0001940000067ab9 */ /* 0x000fe20000000a00 */
[----:B-----5:R-:W-:Y:S01]  /*5190*/  IMAD.U32 R4, RZ, RZ, UR16 ;  /* 0x00000010ff047e24 */ /* 0x020fe2000f8e00ff */
[----:B0-----:R-:W-:Y:S01]  /*51a0*/  PRMT R14, RZ, 0x7610, R14 ;  /* 0x00007610ff0e7816 */ /* 0x001fe2000000000e */
[----:B------:R-:W-:Y:S01]  /*51b0*/  IMAD.MOV.U32 R6, RZ, RZ, -0x1 ;  /* 0xffffffffff067424 */ /* 0x000fe200078e00ff */
[----:B------:R-:W-:Y:S01]  /*51c0*/  LEA.HI.X R3, R8, R3, R0, 0x1, P0 ;  /* 0x0000000308037211 */ /* 0x000fe200000f0c00 */
[----:B------:R0:W-:Y:S01]  /*51d0*/  SYNCS.ARRIVE.TRANS64.A1T0 RZ, [R4+UR24], RZ ;  /* 0x000000ff04ff79a7 */ /* 0x0001e20008100018 */
[----:B------:R-:W-:Y:S01]  /*51e0*/  ISETP.GE.U32.AND P0, PT, R2, UR6, PT ;  /* 0x0000000602007c0c */ /* 0x000fe2000bf06070 */
[----:B------:R-:W-:-:S03]  /*51f0*/  IMAD.MOV.U32 R5, RZ, RZ, -0x1 ;  /* 0xffffffffff057424 */ /* 0x000fc600078e00ff */
[----:B------:R-:W-:Y:S01]  /*5200*/  ISETP.GE.U32.AND.EX P0, PT, R3, UR7, PT, P0 ;  /* 0x0000000703007c0c */ /* 0x000fe2000bf06100 */
[----:B0-----:R-:W-:-:S12]  /*5210*/  IMAD.MOV.U32 R4, RZ, RZ, -0x1 ;  /* 0xffffffffff047424 */ /* 0x001fd800078e00ff */
[----:B------:R-:W-:Y:S05]  /*5220*/  @P0 BRA `(.L_x_103) ;  /* 0x0000000400600947 */ /* 0x000fea0003800000 */
[----:B------:R-:W0:Y:S01]  /*5230*/  S2R R26, SR_CTAID.X ;  /* 0x00000000001a7919 */ /* 0x000e220000002500 */
[----:B--234-:R-:W2:Y:S01]  /*5240*/  LDC.64 R20, c[0x0][0x628] ;  /* 0x00018a00ff147b82 */ /* 0x01cea20000000a00 */
[----:B------:R-:W-:Y:S01]  /*5250*/  ULDC UR6, c[0x0][0x150] ;  /* 0x0000540000067ab9 */ /* 0x000fe20000000800 */
[----:B-1----:R-:W-:Y:S01]  /*5260*/  IMAD.MOV.U32 R16, RZ, RZ, R2 ;  /* 0x000000ffff107224 */ /* 0x002fe200078e0002 */
[----:B------:R-:W1:Y:S01]  /*5270*/  S2R R28, SR_CTAID.Y ;  /* 0x00000000001c7919 */ /* 0x000e620000002600 */
[----:B------:R-:W-:-:S04]  /*5280*/  IMAD.MOV.U32 R17, RZ, RZ, R3 ;  /* 0x000000ffff117224 */ /* 0x000fc800078e0003 */
[----:B------:R-:W3:Y:S08]  /*5290*/  LDC R29, c[0x0][0x144] ;  /* 0x00005100ff1d7b82 */ /* 0x000ef00000000800 */
[----:B------:R-:W4:Y:S08]  /*52a0*/  LDC R6, c[0x0][0x630] ;  /* 0x00018c00ff067b82 */ /* 0x000f300000000800 */
[----:B------:R-:W1:Y:S01]  /*52b0*/  LDC.64 R24, c[0x0][0x620] ;  /* 0x00018800ff187b82 */ /* 0x000e620000000a00 */
[----:B--2---:R-:W-:-:S04]  /*52c0*/  ISETP.NE.U32.AND P0, PT, R20, RZ, PT ;  /* 0x000000ff1400720c */ /* 0x004fc80003f05070 */
[----:B------:R-:W-:Y:S02]  /*52d0*/  ISETP.NE.AND.EX P0, PT, R21, RZ, PT, P0 ;  /* 0x000000ff1500720c */ /* 0x000fe40003f05300 */
[----:B0-----:R-:W-:-:S05]  /*52e0*/  I2FP.F32.U32 R4, R26 ;  /* 0x0000001a00047245 */ /* 0x001fca0000201000 */
[----:B------:R-:W-:-:S04]  /*52f0*/  FMUL R4, R4, UR6 ;  /* 0x0000000604047c20 */ /* 0x000fc80008400000 */
[----:B------:R0:W2:Y:S02]  /*5300*/  F2I.U32.TRUNC.NTZ R27, R4 ;  /* 0x00000004001b7305 */ /* 0x0000a4000020f000 */
[----:B---34-:R-:W-:Y:S05]  /*5310*/  @!P0 BRA `(.L_x_104) ;  /* 0x0000000000288947 */ /* 0x018fea0003800000 */
[----:B------:R-:W3:Y:S02]  /*5320*/  LDC R5, c[0x0][0x634] ;  /* 0x00018d00ff057b82 */ /* 0x000ee40000000800 */
[----:B---3--:R-:W-:-:S05]  /*5330*/  IADD3 R17, P0, R2, R5, RZ ;  /* 0x0000000502117210 */ /* 0x008fca0007f1e0ff */
[----:B------:R-:W-:-:S04]  /*5340*/  IMAD.X R23, RZ, RZ, R3, P0 ;  /* 0x000000ffff177224 */ /* 0x000fc800000e0603 */
[----:B0-----:R-:W-:-:S04]  /*5350*/  IMAD.WIDE.U32 R4, R23, R20, RZ ;  /* 0x0000001417047225 */ /* 0x001fc800078e00ff */
[----:B------:R-:W-:-:S04]  /*5360*/  IMAD.WIDE.U32 R14, P0, R17, R21, R4 ;  /* 0x00000015110e7225 */ /* 0x000fc80007800004 */
[----:B------:R-:W-:-:S04]  /*5370*/  IMAD.WIDE.U32 R4, R17, R20, RZ ;  /* 0x0000001411047225 */ /* 0x000fc800078e00ff */
[----:B------:R-:W-:Y:S01]  /*5380*/  IMAD.X R17, RZ, RZ, RZ, P0 ;  /* 0x000000ffff117224 */ /* 0x000fe200000e06ff */
[----:B------:R-:W-:Y:S01]  /*5390*/  IADD3 RZ, P0, R5, R14, RZ ;  /* 0x0000000e05ff7210 */ /* 0x000fe20007f1e0ff */
[----:B------:R-:W-:-:S04]  /*53a0*/  IMAD.MOV.U32 R16, RZ, RZ, R15 ;  /* 0x000000ffff107224 */ /* 0x000fc800078e000f */
[----:B------:R-:W-:-:S08]  /*53b0*/  IMAD.WIDE.U32.X R16, R23, R21, R16, P0 ;  /* 0x0000001517107225 */ /* 0x000fd000000e0410 */
.L_x_104:
[-CC-:B------:R-:W-:Y:S01]  /*53c0*/  SHF.R.U64 R22, R16, R6.reuse, R17.reuse ;  /* 0x0000000610167219 */ /* 0x180fe20000001211 */
[----:B------:R-:W3:Y:S01]  /*53d0*/  LDC.64 R32, c[0x0][0x640] ;  /* 0x00019000ff207b82 */ /* 0x000ee20000000a00 */
[----:B0-----:R-:W-:Y:S01]  /*53e0*/  SHF.R.U32.HI R4, RZ, R6, R17 ;  /* 0x00000006ff047219 */ /* 0x001fe20000011611 */
[----:B--2---:R-:W-:Y:S01]  /*53f0*/  IMAD.MOV R27, RZ, RZ, -R27 ;  /* 0x000000ffff1b7224 */ /* 0x004fe200078e0a1b */
[----:B------:R-:W-:Y:S01]  /*5400*/  IADD3 R15, P0, RZ, -R22, RZ ;  /* 0x80000016ff0f7210 */ /* 0x000fe20007f1e0ff */
[----:B------:R-:W-:Y:S01]  /*5410*/  ULDC UR6, c[0x0][0x154] ;  /* 0x0000550000067ab9 */ /* 0x000fe20000000800 */
[----:B------:R-:W-:Y:S02]  /*5420*/  IMAD.MOV.U32 R17, RZ, RZ, 0x1 ;  /* 0x00000001ff117424 */ /* 0x000fe400078e00ff */
[----:B------:R-:W-:Y:S01]  /*5430*/  IMAD R27, R29, R27, R26 ;  /* 0x0000001b1d1b7224 */ /* 0x000fe200078e021a */
[----:B------:R-:W0:Y:S01]  /*5440*/  LDC R14, c[0x0][0x618] ;  /* 0x00018600ff0e7b82 */ /* 0x000e220000000800 */
[----:B------:R-:W-:-:S04]  /*5450*/  IMAD.X R5, RZ, RZ, ~R4, P0 ;  /* 0x000000ffff057224 */ /* 0x000fc800000e0e04 */
[-C--:B-1----:R-:W-:Y:S02]  /*5460*/  IMAD R6, R5, R24.reuse, RZ ;  /* 0x0000001805067224 */ /* 0x082fe400078e02ff */
[C---:B------:R-:W-:Y:S01]  /*5470*/  IMAD.WIDE.U32 R4, R15.reuse, R24, R2 ;  /* 0x000000180f047225 */ /* 0x040fe200078e0002 */
[----:B------:R-:W1:Y:S03]  /*5480*/  LDC R16, c[0x0][0x608] ;  /* 0x00018200ff107b82 */ /* 0x000e660000000800 */
[----:B------:R-:W-:Y:S01]  /*5490*/  IMAD R15, R15, R25, R6 ;  /* 0x000000190f0f7224 */ /* 0x000fe200078e0206 */
[----:B------:R-:W-:-:S03]  /*54a0*/  I2FP.F32.U32 R6, R28 ;  /* 0x0000001c00067245 */ /* 0x000fc60000201000 */
[----:B------:R-:W-:Y:S01]  /*54b0*/  IMAD.IADD R5, R5, 0x1, R15 ;  /* 0x0000000105057824 */ /* 0x000fe200078e020f */
[----:B------:R-:W2:Y:S01]  /*54c0*/  LDC R30, c[0x0][0x658] ;  /* 0x00019600ff1e7b82 */ /* 0x000ea20000000800 */
[----:B---3--:R-:W-:Y:S01]  /*54d0*/  ISETP.NE.U32.AND P0, PT, R32, RZ, PT ;  /* 0x000000ff2000720c */ /* 0x008fe20003f05070 */
[----:B------:R-:W-:-:S03]  /*54e0*/  IMAD.MOV.U32 R15, RZ, RZ, -0x1 ;  /* 0xffffffffff0f7424 */ /* 0x000fc600078e00ff */
[----:B------:R-:W-:-:S03]  /*54f0*/  ISETP.NE.AND.EX P0, PT, R33, RZ, PT, P0 ;  /* 0x000000ff2100720c */ /* 0x000fc60003f05300 */
[----:B------:R-:W3:Y:S01]  /*5500*/  LDC R25, c[0x0][0x148] ;  /* 0x00005200ff197b82 */ /* 0x000ee20000000800 */
[-CC-:B0-----:R-:W-:Y:S02]  /*5510*/  SHF.R.U64 R20, R4, R14.reuse, R5.reuse ;  /* 0x0000000e04147219 */ /* 0x181fe40000001205 */
[----:B------:R-:W-:Y:S01]  /*5520*/  SHF.R.U32.HI R5, RZ, R14, R5 ;  /* 0x0000000eff057219 */ /* 0x000fe20000011605 */
[----:B------:R-:W-:-:S04]  /*5530*/  FMUL R14, R6, UR6 ;  /* 0x00000006060e7c20 */ /* 0x000fc80008400000 */
[----:B------:R-:W0:Y:S01]  /*5540*/  LDC R26, c[0x0][0x600] ;  /* 0x00018000ff1a7b82 */ /* 0x000e220000000800 */
[----:B------:R4:W0:Y:S01]  /*5550*/  F2I.U32.TRUNC.NTZ R23, R14 ;  /* 0x0000000e00177305 */ /* 0x000822000020f000 */
[-CC-:B-1----:R-:W-:Y:S02]  /*5560*/  SHF.R.U64 R6, R20, R16.reuse, R5.reuse ;  /* 0x0000001014067219 */ /* 0x182fe40000001205 */
[----:B------:R-:W-:-:S04]  /*5570*/  SHF.R.U32.HI R5, RZ, R16, R5 ;  /* 0x00000010ff057219 */ /* 0x000fc80000011605 */
[----:B------:R-:W1:Y:S01]  /*5580*/  LDC R31, c[0x0][0x648] ;  /* 0x00019200ff1f7b82 */ /* 0x000e620000000800 */
[-CC-:B--2---:R-:W-:Y:S02]  /*5590*/  SHF.R.U64 R24, R6, R30.reuse, R5.reuse ;  /* 0x0000001e06187219 */ /* 0x184fe40000001205 */
[-C--:B------:R-:W-:Y:S02]  /*55a0*/  SHF.L.U32 R15, R15, R30.reuse, RZ ;  /* 0x0000001e0f0f7219 */ /* 0x080fe400000006ff */
[-C--:B------:R-:W-:Y:S01]  /*55b0*/  SHF.R.U32.HI R5, RZ, R30.reuse, R5 ;  /* 0x0000001eff057219 */ /* 0x080fe20000011605 */
[----:B------:R-:W-:Y:S01]  /*55c0*/  IMAD.MOV.U32 R4, RZ, RZ, R24 ;  /* 0x000000ffff047224 */ /* 0x000fe200078e0018 */
[----:B------:R-:W-:Y:S01]  /*55d0*/  SHF.L.U32 R30, R17, R30, RZ ;  /* 0x0000001e111e7219 */ /* 0x000fe200000006ff */
[----:B------:R-:W2:Y:S01]  /*55e0*/  LDC R34, c[0x0][0x638] ;  /* 0x00018e00ff227b82 */ /* 0x000ea20000000800 */
[----:B------:R-:W-:-:S07]  /*55f0*/  LOP3.LUT R29, RZ, R15, RZ, 0x33, !PT ;  /* 0x0000000fff1d7212 */ /* 0x000fce00078e33ff */
[----:B------:R-:W0:Y:S01]  /*5600*/  LDC R35, c[0x0][0x610] ;  /* 0x00018400ff237b82 */ /* 0x000e220000000800 */
        /* <DEDUP_REMOVED lines=11> */
.L_x_105:
[----:B-1----:R-:W-:Y:S01]  /*56c0*/  SHF.R.U64 R4, R4, R31, R5 ;  /* 0x0000001f04047219 */ /* 0x002fe20000001205 */
[----:B0-----:R-:W-:Y:S01]  /*56d0*/  VIADD R17, R26, 0xffffffff ;  /* 0xffffffff1a117836 */ /* 0x001fe20000000000 */
[----:B------:R-:W-:Y:S01]  /*56e0*/  LOP3.LUT R15, R6, R29, RZ, 0xc0, !PT ;  /* 0x0000001d060f7212 */ /* 0x000fe200078ec0ff */
[----:B------:R-:W-:Y:S02]  /*56f0*/  IMAD.MOV R23, RZ, RZ, -R23 ;  /* 0x000000ffff177224 */ /* 0x000fe400078e0a17 */
[----:B------:R-:W-:Y:S02]  /*5700*/  IMAD.MOV R5, RZ, RZ, -R4 ;  /* 0x000000ffff057224 */ /* 0x000fe400078e0a04 */
[----:B------:R-:W-:Y:S01]  /*5710*/  IMAD R6, R30, R4, R15 ;  /* 0x000000041e067224 */ /* 0x000fe200078e020f */
[----:B------:R-:W-:Y:S01]  /*5720*/  LOP3.LUT R15, R20, R17, RZ, 0xc0, !PT ;  /* 0x00000011140f7212 */ /* 0x000fe200078ec0ff */
[----:B---3--:R-:W-:Y:S02]  /*5730*/  @P4 IMAD R27, R25, R23, R28 ;  /* 0x00000017191b4224 */ /* 0x008fe400078e021c */
[----:B--2---:R-:W-:-:S02]  /*5740*/  IMAD R4, R5, R34, R24 ;  /* 0x0000002205047224 */ /* 0x004fc400078e0218 */
[----:B------:R-:W-:Y:S02]  /*5750*/  IMAD R6, R6, R35, R27 ;  /* 0x0000002306067224 */ /* 0x000fe400078e021b */
[----:B------:R-:W-:Y:S02]  /*5760*/  IMAD R5, R4, R26, R15 ;  /* 0x0000001a04057224 */ /* 0x000fe400078e020f */
[----:B------:R-:W-:-:S03]  /*5770*/  IMAD.MOV.U32 R14, RZ, RZ, 0x1 ;  /* 0x00000001ff0e7424 */ /* 0x000fc600078e00ff */
[----:B------:R-:W-:Y:S02]  /*5780*/  SEL R4, R5, R6, !P4 ;  /* 0x0000000605047207 */ /* 0x000fe40006000000 */
[----:B------:R-:W-:Y:S01]  /*5790*/  SEL R6, R6, R5, !P4 ;  /* 0x0000000506067207 */ /* 0x000fe20006000000 */
[----:B------:R-:W-:-:S07]  /*57a0*/  IMAD.MOV.U32 R5, RZ, RZ, R22 ;  /* 0x000000ffff057224 */ /* 0x000fce00078e0016 */
.L_x_103:
[----:B------:R-:W-:Y:S02]  /*57b0*/  LOP3.LUT P0, RZ, R14, 0xff, RZ, 0xc0, !PT ;  /* 0x000000ff0eff7812 */ /* 0x000fe4000780c0ff */
[----:B------:R-:W-:-:S11]  /*57c0*/  LOP3.LUT R87, R87, 0x1, RZ, 0x3c, !PT ;  /* 0x0000000157577812 */ /* 0x000fd600078e3cff */
[----:B------:R-:W-:Y:S05]  /*57d0*/  @P0 BRA `(.L_x_106) ;  /* 0xffffffbc00ec0947 */ /* 0x000fea000383ffff */
[----:B------:R-:W-:Y:S05]  /*57e0*/  EXIT ;  /* 0x000000000000794d */ /* 0x000fea0003800000 */
.L_x_14:
[----:B------:R-:W-:-:S08]  /*57f0*/  ISETP.NE.AND P0, PT, R20, RZ, PT ;  /* 0x000000ff1400720c */ /* 0x000fd00003f05270 */
[----:B-----5:R-:W0:-:S00]  /*5800*/  USETMAXREG.DEALLOC.CTAPOOL 0x28 ;  /* 0x00000028000079c8 */ /* 0x020e0000080e0500 */
[----:B------:R-:W-:Y:S05]  /*5810*/  @P0 EXIT ;  /* 0x000000000000094d */ /* 0x000fea0003800000 */
[----:B0-----:R-:W-:Y:S01]  /*5820*/  LOP3.LUT P0, RZ, R16, 0xff, RZ, 0xc0, !PT ;  /* 0x000000ff10ff7812 */ /* 0x001fe2000780c0ff */
[----:B------:R-:W-:Y:S02]  /*5830*/  IMAD.MOV.U32 R13, RZ, RZ, 0x1 ;  /* 0x00000001ff0d7424 */ /* 0x000fe400078e00ff */
[----:B------:R-:W-:-:S10]  /*5840*/  IMAD.MOV.U32 R12, RZ, RZ, RZ ;  /* 0x000000ffff0c7224 */ /* 0x000fd400078e00ff */
[----:B------:R-:W-:Y:S05]  /*5850*/  @!P0 BRA `(.L_x_107) ;  /* 0x0000000c00008947 */ /* 0x000fea0003800000 */
[----:B------:R-:W-:Y:S01]  /*5860*/  LOP3.LUT P0, RZ, R11, 0x1f, RZ, 0xc0, !PT ;  /* 0x0000001f0bff7812 */ /* 0x000fe2000780c0ff */
[----:B------:R-:W-:Y:S01]  /*5870*/  ULDC UR5, c[0x0][0x658] ;  /* 0x0001960000057ab9 */ /* 0x000fe20000000800 */
[----:B------:R-:W-:Y:S01]  /*5880*/  UMOV UR6, 0xffffffff ;  /* 0xffffffff00067882 */ /* 0x000fe20000000000 */
[----:B------:R-:W-:Y:S01]  /*5890*/  BSSY B0, `(.L_x_107) ;  /* 0x00000bc000007945 */ /* 0x000fe20003800000 */
[----:B------:R-:W-:Y:S01]  /*58a0*/  USHF.L.U32 UR6, UR6, UR5, URZ ;  /* 0x0000000506067299 */ /* 0x000fe2000800063f */
[C---:B------:R-:W-:Y:S01]  /*58b0*/  ISETP.NE.AND P2, PT, R10.reuse, RZ, PT ;  /* 0x000000ff0a00720c */ /* 0x040fe20003f45270 */
[----:B------:R-:W-:Y:S01]  /*58c0*/  IMAD.MOV.U32 R15, RZ, RZ, 0x1 ;  /* 0x00000001ff0f7424 */ /* 0x000fe200078e00ff */
[----:B------:R-:W-:Y:S01]  /*58d0*/  ISETP.NE.OR P0, PT, R10, RZ, !P0 ;  /* 0x000000ff0a00720c */ /* 0x000fe20004705670 */
[----:B------:R-:W-:Y:S01]  /*58e0*/  IMAD.MOV.U32 R13, RZ, RZ, 0x1 ;  /* 0x00000001ff0d7424 */ /* 0x000fe200078e00ff */
[----:B------:R-:W-:Y:S01]  /*58f0*/  LOP3.LUT R14, R7, 0x2, RZ, 0xfc, !PT ;  /* 0x00000002070e7812 */ /* 0x000fe200078efcff */
[----:B------:R-:W-:Y:S01]  /*5900*/  IMAD.MOV.U32 R12, RZ, RZ, RZ ;  /* 0x000000ffff0c7224 */ /* 0x000fe200078e00ff */
[----:B------:R-:W-:Y:S01]  /*5910*/  ULDC UR4, c[0x0][0x600] ;  /* 0x0001800000047ab9 */ /* 0x000fe20000000800 */
[----:B------:R-:W-:Y:S01]  /*5920*/  UMOV UR7, 0x1 ;  /* 0x0000000100077882 */ /* 0x000fe20000000000 */
[----:B------:R-:W-:-:S02]  /*5930*/  UIADD3 UR22, UR13, 0x1, URZ ;  /* 0x000000010d167890 */ /* 0x000fc4000fffe03f */
[----:B------:R-:W-:Y:S02]  /*5940*/  UIADD3 UR16, UR4, -0x1, URZ ;  /* 0xffffffff04107890 */ /* 0x000fe4000fffe03f */
[----:B------:R-:W-:Y:S02]  /*5950*/  USHF.L.U32 UR18, UR7, UR5, URZ ;  /* 0x0000000507127299 */ /* 0x000fe4000800063f */
[----:B------:R-:W-:Y:S01]  /*5960*/  ULOP3.LUT UR17, URZ, UR6, URZ, 0x33, !UPT ;  /* 0x000000063f117292 */ /* 0x000fe2000f8e333f */
[----:B------:R-:W-:-:S11]  /*5970*/  ULDC.64 UR20, c[0x0][0x198] ;  /* 0x0000660000147ab9 */ /* 0x000fd60000000a00 */
.L_x_119:
[----:B------:R-:W-:-:S03]  /*5980*/  UMOV UR4, 0xffffffff ;  /* 0xffffffff00047882 */ /* 0x000fc60000000000 */
[----:B------:R-:W-:Y:S05]  /*5990*/  BRA.DIV UR4, `(.L_x_108) ;  /* 0x0000001e04307947 */ /* 0x000fea000b800000 */
[----:B------:R-:W-:-:S13]  /*59a0*/  ELECT P1, URZ, PT ;  /* 0x00000000003f782f */ /* 0x000fda0003820000 */
.L_x_156:
[----:B------:R-:W0:Y:S01]  /*59b0*/  LDC R10, c[0x0][0x28c] ;  /* 0x0000a300ff0a7b82 */ /* 0x000e220000000800 */
[----:B------:R-:W-:Y:S01]  /*59c0*/  BSSY B1, `(.L_x_109) ;  /* 0x0000035000017945 */ /* 0x000fe20003800000 */
[----:B0-----:R-:W-:-:S13]  /*59d0*/  ISETP.LT.OR P1, PT, R10, 0x1, !P1 ;  /* 0x000000010a00780c */ /* 0x001fda0004f21670 */
[----:B------:R-:W-:Y:S05]  /*59e0*/  @P1 BRA `(.L_x_110) ;  /* 0x0000000000c81947 */ /* 0x000fea0003800000 */
[----:B------:R-:W-:Y:S02]  /*59f0*/  IMAD.SHL.U32 R16, R4, 0x40, RZ ;  /* 0x0000004004107824 */ /* 0x000fe400078e00ff */
[----:B------:R-:W-:Y:S02]  /*5a00*/  IMAD.SHL.U32 R17, R6, 0x40, RZ ;  /* 0x0000004006117824 */ /* 0x000fe400078e00ff */
[----:B------:R-:W-:Y:S02]  /*5a10*/  IMAD.MOV.U32 R18, RZ, RZ, RZ ;  /* 0x000000ffff127224 */ /* 0x000fe400078e00ff */
[----:B------:R-:W-:Y:S02]  /*5a20*/  IMAD.U32 R20, RZ, RZ, UR22 ;  /* 0x00000016ff147e24 */ /* 0x000fe4000f8e00ff */
[----:B------:R-:W-:Y:S02]  /*5a30*/  IMAD.MOV.U32 R4, RZ, RZ, R13 ;  /* 0x000000ffff047224 */ /* 0x000fe400078e000d */
[----:B------:R-:W-:-:S07]  /*5a40*/  IMAD.MOV.U32 R6, RZ, RZ, R12 ;  /* 0x000000ffff067224 */ /* 0x000fce00078e000c */
.L_x_114:
[----:B------:R-:W0:Y:S01]  /*5a50*/  S2R R11, SR_CgaCtaId ;  /* 0x00000000000b7919 */ /* 0x000e220000008800 */
[----:B------:R-:W-:-:S04]  /*5a60*/  MOV R10, 0x400 ;  /* 0x00000400000a7802 */ /* 0x000fc80000000f00 */
[----:B0-----:R-:W-:Y:S02]  /*5a70*/  LEA R21, R11, R10, 0x18 ;  /* 0x0000000a0b157211 */ /* 0x001fe400078ec0ff */
[----:B------:R-:W-:Y:S01]  /*5a80*/  SHF.L.U32 R10, R4, 0x1f, RZ ;  /* 0x0000001f040a7819 */ /* 0x000fe200000006ff */
[----:B------:R-:W0:Y:S02]  /*5a90*/  @!P2 LDC R11, c[0x0][0x500] ;  /* 0x00014000ff0bab82 */ /* 0x000e240000000800 */
[----:B------:R-:W-:-:S04]  /*5aa0*/  IMAD R19, R6, 0x8, R21 ;  /* 0x0000000806137824 */ /* 0x000fc800078e0215 */
[----:B------:R-:W1:Y:S02]  /*5ab0*/  SYNCS.PHASECHK.TRANS64.TRYWAIT P1, [R19+URZ+0xe0], R10 ;  /* 0x0000e00a130075a7 */ /* 0x000e64000802017f */
[----:B-1----:R-:W-:Y:S05]  /*5ac0*/  @!P1 BRA `(.L_x_111) ;  /* 0x0000001c00049947 */ /* 0x002fea0003800000 */
.L_x_157:
[----:B-1----:R-:W-:Y:S01]  /*5ad0*/  PRMT R10, R14, 0x9910, RZ ;  /* 0x000099100e0a7816 */ /* 0x002fe200000000ff */
[----:B0-----:R0:W-:Y:S03]  /*5ae0*/  @!P2 SYNCS.ARRIVE.TRANS64 RZ, [R19+URZ], R11 ;  /* 0x0000000b13ffa9a7 */ /* 0x0011e6000800003f */
[----:B------:R-:W-:-:S13]  /*5af0*/  ISETP.NE.AND P1, PT, R10, 0x2, PT ;  /* 0x000000020a00780c */ /* 0x000fda0003f25270 */
[----:B0-----:R-:W-:Y:S05]  /*5b00*/  @P1 BRA `(.L_x_112) ;  /* 0x0000000000041947 */ /* 0x001fea0003800000 */
[----:B------:R-:W-:Y:S01]  /*5b10*/  BPT.TRAP 0x1 ;  /* 0x000000040000795c */ /* 0x000fe20000300000 */
.L_x_112:
[----:B------:R-:W-:Y:S05]  /*5b20*/  @P0 BRA `(.L_x_113) ;  /* 0x0000000000040947 */ /* 0x000fea0003800000 */
[----:B------:R-:W-:Y:S01]  /*5b30*/  BPT.TRAP 0x1 ;  /* 0x000000040000795c */ /* 0x000fe20000300000 */
.L_x_113:
[----:B------:R-:W-:Y:S01]  /*5b40*/  IMAD R21, R6, 0x1000, R21 ;  /* 0x0000100006157824 */ /* 0x000fe200078e0215 */
[----:B------:R-:W-:Y:S01]  /*5b50*/  R2UR UR9, R19 ;  /* 0x00000000130972ca */ /* 0x000fe200000e0000 */
[----:B------:R-:W-:Y:S01]  /*5b60*/  VIADD R20, R20, 0xffffffff ;  /* 0xffffffff14147836 */ /* 0x000fe20000000000 */
[----:B------:R-:W-:Y:S01]  /*5b70*/  UIADD3 UR4, UP0, UR20, 0xf0, URZ ;  /* 0x000000f014047890 */ /* 0x000fe2000ff1e03f */
[----:B------:R-:W-:Y:S01]  /*5b80*/  R2UR UR11, R17 ;  /* 0x00000000110b72ca */ /* 0x000fe200000e0000 */
[----:B------:R-:W-:Y:S01]  /*5b90*/  UIADD3 UR24, UP1, UR20, 0x1f0, URZ ;  /* 0x000001f014187890 */ /* 0x000fe2000ff3e03f */
[----:B------:R-:W-:Y:S01]  /*5ba0*/  R2UR UR8, R21 ;  /* 0x00000000150872ca */ /* 0x000fe200000e0000 */
[----:B------:R-:W-:Y:S01]  /*5bb0*/  UIADD3.X UR5, URZ, UR21, URZ, UP0, !UPT ;  /* 0x000000153f057290 */ /* 0x000fe200087fe43f */
[----:B------:R-:W-:Y:S01]  /*5bc0*/  R2UR UR10, R18 ;  /* 0x00000000120a72ca */ /* 0x000fe200000e0000 */
[----:B------:R-:W-:Y:S01]  /*5bd0*/  VIADD R6, R6, 0x1 ;  /* 0x0000000106067836 */ /* 0x000fe20000000000 */
[----:B------:R-:W-:Y:S01]  /*5be0*/  R2UR UR12, R5 ;  /* 0x00000000050c72ca */ /* 0x000fe200000e0000 */
[----:B------:R-:W-:Y:S01]  /*5bf0*/  UIADD3.X UR25, URZ, UR21, URZ, UP1, !UPT ;  /* 0x000000153f197290 */ /* 0x000fe20008ffe43f */
[----:B------:R-:W-:Y:S01]  /*5c00*/  R2UR UR19, R16 ;  /* 0x00000000101372ca */ /* 0x000fe200000e0000 */
[----:B------:R-:W-:Y:S01]  /*5c10*/  UMOV UR6, 0x0 ;  /* 0x0000000000067882 */ /* 0x000fe20000000000 */
[----:B------:R-:W-:Y:S01]  /*5c20*/  ISETP.GT.AND P3, PT, R20, 0x1, PT ;  /* 0x000000011400780c */ /* 0x000fe20003f64270 */
[----:B------:R-:W-:Y:S01]  /*5c30*/  UMOV UR7, 0x10000000 ;  /* 0x1000000000077882 */ /* 0x000fe20000000000 */
[----:B------:R-:W-:Y:S01]  /*5c40*/  ISETP.NE.AND P1, PT, R6, 0x1c, PT ;  /* 0x0000001c0600780c */ /* 0x000fe20003f25270 */
[----:B------:R-:W-:-:S02]  /*5c50*/  VIADD R18, R18, 0x40 ;  /* 0x0000004012127836 */ /* 0x000fc40000000000 */
[----:B------:R-:W-:Y:S01]  /*5c60*/  UIADD3 UR14, UR8, 0x300, URZ ;  /* 0x00000300080e7890 */ /* 0x000fe2000fffe03f */
[----:B------:R-:W-:Y:S01]  /*5c70*/  SEL R11, RZ, 0x1, P1 ;  /* 0x00000001ff0b7807 */ /* 0x000fe20000800000 */
[----:B------:R-:W-:Y:S01]  /*5c80*/  UIADD3 UR15, UR8, 0x1c300, URZ ;  /* 0x0001c300080f7890 */ /* 0x000fe2000fffe03f */
[----:B------:R-:W-:Y:S02]  /*5c90*/  SEL R6, R6, RZ, P1 ;  /* 0x000000ff06067207 */ /* 0x000fe40000800000 */
[----:B------:R-:W-:Y:S02]  /*5ca0*/  LOP3.LUT R4, R4, R11, RZ, 0x3c, !PT ;  /* 0x0000000b04047212 */ /* 0x000fe400078e3cff */
[----:B------:R-:W-:Y:S02]  /*5cb0*/  UMOV UR8, UR14 ;  /* 0x0000000e00087c82 */ /* 0x000fe40008000000 */
[----:B------:R0:W-:Y:S02]  /*5cc0*/  UTMALDG.3D [UR8], [UR4], desc[UR6] ;  /* 0x00000608040075b4 */ /* 0x0001e40008011000 */
[----:B0-----:R-:W-:Y:S01]  /*5cd0*/  UMOV UR8, UR15 ;  /* 0x0000000f00087c82 */ /* 0x001fe20008000000 */
[----:B------:R-:W-:-:S02]  /*5ce0*/  UMOV UR11, UR19 ;  /* 0x00000013000b7c82 */ /* 0x000fc40008000000 */
[----:B------:R0:W-:Y:S02]  /*5cf0*/  UTMALDG.3D [UR8], [UR24], desc[UR6] ;  /* 0x00000608180075b4 */ /* 0x0001e40008011000 */
[----:B0-----:R-:W-:Y:S05]  /*5d00*/  @P3 BRA `(.L_x_114) ;  /* 0xfffffffc00503947 */ /* 0x001fea000383ffff */
.L_x_110:
[----:B------:R-:W-:Y:S05]  /*5d10*/  BSYNC B1 ;  /* 0x0000000000017941 */ /* 0x000fea0003800000 */
.L_x_109:
[----:B------:R-:W-:Y:S01]  /*5d20*/  LOP3.LUT P5, RZ, R15, 0xff, RZ, 0xc0, !PT ;  /* 0x000000ff0fff7812 */ /* 0x000fe200078ac0ff */
[----:B------:R-:W-:Y:S01]  /*5d30*/  VIADD R11, R12, UR13 ;  /* 0x0000000d0c0b7c36 */ /* 0x000fe20008000000 */
[----:B------:R-:W-:Y:S01]  /*5d40*/  ULDC.64 UR4, c[0x0][0x650] ;  /* 0x0001940000047ab9 */ /* 0x000fe20000000a00 */
[----:B------:R-:W-:Y:S01]  /*5d50*/  IMAD.U32 R6, RZ, RZ, UR13 ;  /* 0x0000000dff067e24 */ /* 0x000fe2000f8e00ff */
[----:B------:R-:W-:Y:S01]  /*5d60*/  UISETP.GE.U32.AND UP0, UPT, UR13, 0x1c, UPT ;  /* 0x0000001c0d00788c */ /* 0x000fe2000bf06070 */
[----:B------:R-:W-:Y:S01]  /*5d70*/  BSSY B1, `(.L_x_115) ;  /* 0x000006b000017945 */ /* 0x000fe20003800000 */
[----:B------:R-:W-:Y:S02]  /*5d80*/  ISETP.GT.U32.AND P1, PT, R11, 0x1b, PT ;  /* 0x0000001b0b00780c */ /* 0x000fe40003f24070 */
[----:B------:R-:W-:Y:S02]  /*5d90*/  PRMT R10, RZ, 0x7610, R10 ;  /* 0x00007610ff0a7816 */ /* 0x000fe4000000000a */
[----:B------:R-:W-:-:S02]  /*5da0*/  ISETP.LT.U32.AND P1, PT, R6, 0x1c, P1 ;  /* 0x0000001c0600780c */ /* 0x000fc40000f21070 */
[----:B------:R-:W-:Y:S01]  /*5db0*/  PLOP3.LUT P3, PT, PT, PT, UP0, 0x80, 0x0 ;  /* 0x000000000000781c */ /* 0x000fe20003f6f008 */
[----:B------:R-:W0:Y:S01]  /*5dc0*/  @P5 S2R R5, SR_CgaCtaId ;  /* 0x0000000000055919 */ /* 0x000e220000008800 */
[----:B------:R-:W-:Y:S02]  /*5dd0*/  @P5 MOV R4, 0x400 ;  /* 0x0000040000045802 */ /* 0x000fe40000000f00 */
[----:B------:R-:W-:Y:S02]  /*5de0*/  SEL R6, RZ, 0x1, !P1 ;  /* 0x00000001ff067807 */ /* 0x000fe40004800000 */
[----:B------:R-:W-:Y:S02]  /*5df0*/  PRMT R15, RZ, 0x7610, R15 ;  /* 0x00007610ff0f7816 */ /* 0x000fe4000000000f */
[----:B------:R-:W-:Y:S01]  /*5e00*/  LOP3.LUT R13, R13, R6, RZ, 0x3c, !PT ;  /* 0x000000060d0d7212 */ /* 0x000fe200078e3cff */
[----:B------:R-:W-:Y:S01]  /*5e10*/  IMAD.MOV.U32 R6, RZ, RZ, -0x1 ;  /* 0xffffffffff067424 */ /* 0x000fe200078e00ff */
[----:B0-----:R-:W-:-:S04]  /*5e20*/  @P5 LEA R4, R5, R4, 0x18 ;  /* 0x0000000405045211 */ /* 0x001fc800078ec0ff */
[----:B------:R0:W-:Y:S01]  /*5e30*/  @P5 SYNCS.ARRIVE.TRANS64.A1T0 RZ, [R4+URZ+0x1f8], RZ ;  /* 0x0001f8ff04ff59a7 */ /* 0x0001e2000810003f */
[----:B------:R-:W-:-:S04]  /*5e40*/  IADD3 R2, P5, R2, R8, RZ ;  /* 0x0000000802027210 */ /* 0x000fc80007fbe0ff */
[----:B------:R-:W-:Y:S01]  /*5e50*/  ISETP.GE.U32.AND P1, PT, R2, UR4, PT ;  /* 0x0000000402007c0c */ /* 0x000fe2000bf26070 */
[----:B------:R-:W-:Y:S01]  /*5e60*/  IMAD.X R3, R3, 0x1, R0, P5 ;  /* 0x0000000103037824 */ /* 0x000fe200028e0600 */
[----:B0-----:R-:W-:-:S04]  /*5e70*/  SHF.R.U32.HI R4, RZ, 0x2, R11 ;  /* 0x00000002ff047819 */ /* 0x001fc8000001160b */
[----:B------:R-:W-:Y:S01]  /*5e80*/  ISETP.GE.U32.AND.EX P1, PT, R3, UR5, PT, P1 ;  /* 0x0000000503007c0c */ /* 0x000fe2000bf26110 */
[----:B------:R-:W-:-:S04]  /*5e90*/  IMAD.WIDE.U32 R4, R4, 0x24924925, RZ ;  /* 0x2492492504047825 */ /* 0x000fc800078e00ff */
[----:B------:R-:W-:Y:S01]  /*5ea0*/  IMAD R12, R5, -0x1c, R11 ;  /* 0xffffffe4050c7824 */ /* 0x000fe200078e020b */
[----:B------:R-:W-:Y:S01]  /*5eb0*/  @P3 LOP3.LUT R13, R13, 0x1, R5, 0x78, !PT ;  /* 0x000000010d0d3812 */ /* 0x000fe200078e7805 */
[----:B------:R-:W-:Y:S02]  /*5ec0*/  IMAD.MOV.U32 R4, RZ, RZ, -0x1 ;  /* 0xffffffffff047424 */ /* 0x000fe400078e00ff */
[----:B------:R-:W-:-:S04]  /*5ed0*/  IMAD.MOV.U32 R5, RZ, RZ, -0x1 ;  /* 0xffffffffff057424 */ /* 0x000fc800078e00ff */
[----:B------:R-:W-:Y:S05]  /*5ee0*/  @P1 BRA `(.L_x_116) ;  /* 0x00000004004c1947 */ /* 0x000fea0003800000 */
[----:B------:R-:W0:Y:S01]  /*5ef0*/  S2R R17, SR_CTAID.X ;  /* 0x0000000000117919 */ /* 0x000e220000002500 */
[----:B------:R-:W-:Y:S01]  /*5f00*/  ULDC.64 UR4, c[0x0][0x628] ;  /* 0x00018a0000047ab9 */ /* 0x000fe20000000a00 */
[----:B------:R-:W1:Y:S01]  /*5f10*/  LDC R18, c[0x0][0x144] ;  /* 0x00005100ff127b82 */ /* 0x000e620000000800 */
[----:B------:R-:W-:Y:S01]  /*5f20*/  ISETP.NE.U32.AND P1, PT, RZ, UR4, PT ;  /* 0x00000004ff007c0c */ /* 0x000fe2000bf25070 */
[----:B------:R-:W2:Y:S01]  /*5f30*/  S2R R6, SR_CTAID.Y ;  /* 0x0000000000067919 */ /* 0x000ea20000002600 */
[----:B------:R-:W-:Y:S01]  /*5f40*/  ULDC UR6, c[0x0][0x150] ;  /* 0x0000540000067ab9 */ /* 0x000fe20000000800 */
[----:B------:R-:W-:Y:S01]  /*5f50*/  ULDC UR7, c[0x0][0x630] ;  /* 0x00018c0000077ab9 */ /* 0x000fe20000000800 */
[----:B------:R-:W-:Y:S01]  /*5f60*/  ISETP.NE.AND.EX P1, PT, RZ, UR5, PT, P1 ;  /* 0x00000005ff007c0c */ /* 0x000fe2000bf25310 */
[----:B------:R-:W-:Y:S01]  /*5f70*/  IMAD.MOV.U32 R4, RZ, RZ, R2 ;  /* 0x000000ffff047224 */ /* 0x000fe200078e0002 */
[----:B0-----:R-:W-:-:S05]  /*5f80*/  I2FP.F32.U32 R5, R17 ;  /* 0x0000001100057245 */ /* 0x001fca0000201000 */
[----:B------:R-:W-:Y:S01]  /*5f90*/  FMUL R20, R5, UR6 ;  /* 0x0000000605147c20 */ /* 0x000fe20008400000 */
[----:B------:R-:W-:-:S05]  /*5fa0*/  IMAD.MOV.U32 R5, RZ, RZ, R3 ;  /* 0x000000ffff057224 */ /* 0x000fca00078e0003 */
[----:B--2---:R-:W-:Y:S05]  /*5fb0*/  @!P1 BRA `(.L_x_117) ;  /* 0x0000000000289947 */ /* 0x004fea0003800000 */
[----:B------:R-:W-:Y:S02]  /*5fc0*/  ULDC UR6, c[0x0][0x634] ;  /* 0x00018d0000067ab9 */ /* 0x000fe40000000800 */
[----:B------:R-:W-:-:S05]  /*5fd0*/  IADD3 R5, P1, R2, UR6, RZ ;  /* 0x0000000602057c10 */ /* 0x000fca000ff3e0ff */
[----:B------:R-:W-:-:S04]  /*5fe0*/  IMAD.X R19, RZ, RZ, R3, P1 ;  /* 0x000000ffff137224 */ /* 0x000fc800008e0603 */
[----:B------:R-:W-:-:S04]  /*5ff0*/  IMAD.WIDE.U32 R10, R19, UR4, RZ ;  /* 0x00000004130a7c25 */ /* 0x000fc8000f8e00ff */
[----:B------:R-:W-:-:S04]  /*6000*/  IMAD.WIDE.U32 R10, P1, R5, UR5, R10 ;  /* 0x00000005050a7c25 */ /* 0x000fc8000f82000a */
[----:B------:R-:W-:-:S04]  /*6010*/  IMAD.WIDE.U32 R4, R5, UR4, RZ ;  /* 0x0000000405047c25 */ /* 0x000fc8000f8e00ff */
[----:B------:R-:W-:Y:S01]  /*6020*/  IMAD.MOV.U32 R4, RZ, RZ, R11 ;  /* 0x000000ffff047224 */ /* 0x000fe200078e000b */
[----:B------:R-:W-:Y:S01]  /*6030*/  IADD3 RZ, P3, R5, R10, RZ ;  /* 0x0000000a05ff7210 */ /* 0x000fe20007f7e0ff */
[----:B------:R-:W-:-:S04]  /*6040*/  IMAD.X R5, RZ, RZ, RZ, P1 ;  /* 0x000000ffff057224 */ /* 0x000fc800008e06ff */
[----:B------:R-:W-:-:S08]  /*6050*/  IMAD.WIDE.U32.X R4, R19, UR5, R4, P3 ;  /* 0x0000000513047c25 */ /* 0x000fd000098e0404 */
.L_x_117:
[--C-:B------:R-:W-:Y:S01]  /*6060*/  SHF.R.U64 R16, R4, UR7, R5.reuse ;  /* 0x0000000704107c19 */ /* 0x100fe20008001205 */
[----:B------:R-:W0:Y:S01]  /*6070*/  F2I.U32.TRUNC.NTZ R20, R20 ;  /* 0x0000001400147305 */ /* 0x000e22000020f000 */
[----:B------:R-:W-:Y:S01]  /*6080*/  SHF.R.U32.HI R4, RZ, UR7, R5 ;  /* 0x00000007ff047c19 */ /* 0x000fe20008011605 */
[----:B------:R-:W-:Y:S01]  /*6090*/  ULDC.64 UR4, c[0x0][0x620] ;  /* 0x0001880000047ab9 */ /* 0x000fe20000000a00 */
[----:B------:R-:W-:Y:S01]  /*60a0*/  IADD3 R11, P1, RZ, -R16, RZ ;  /* 0x80000010ff0b7210 */ /* 0x000fe20007f3e0ff */
[----:B------:R-:W-:Y:S01]  /*60b0*/  ULDC.64 UR6, c[0x0][0x640] ;  /* 0x0001900000067ab9 */ /* 0x000fe20000000a00 */
[----:B------:R-:W2:Y:S03]  /*60c0*/  LDC R21, c[0x0][0x148] ;  /* 0x00005200ff157b82 */ /* 0x000ea60000000800 */
[----:B------:R-:W-:Y:S01]  /*60d0*/  IMAD.X R4, RZ, RZ, ~R4, P1 ;  /* 0x000000ffff047224 */ /* 0x000fe200008e0e04 */
[----:B------:R-:W-:-:S03]  /*60e0*/  ISETP.NE.U32.AND P1, PT, RZ, UR6, PT ;  /* 0x00000006ff007c0c */ /* 0x000fc6000bf25070 */
[----:B------:R-:W-:Y:S01]  /*60f0*/  IMAD R10, R4, UR4, RZ ;  /* 0x00000004040a7c24 */ /* 0x000fe2000f8e02ff */
[----:B------:R-:W-:Y:S01]  /*6100*/  ISETP.NE.AND.EX P1, PT, RZ, UR7, PT, P1 ;  /* 0x00000007ff007c0c */ /* 0x000fe2000bf25310 */
[----:B------:R-:W-:Y:S01]  /*6110*/  IMAD.WIDE.U32 R4, R11, UR4, R2 ;  /* 0x000000040b047c25 */ /* 0x000fe2000f8e0002 */
[----:B------:R-:W-:-:S03]  /*6120*/  ULDC UR4, c[0x0][0x618] ;  /* 0x0001860000047ab9 */ /* 0x000fc60000000800 */
[----:B------:R-:W-:Y:S01]  /*6130*/  IMAD R11, R11, UR5, R10 ;  /* 0x000000050b0b7c24 */ /* 0x000fe2000f8e020a */
[----:B------:R-:W-:Y:S01]  /*6140*/  ULDC UR5, c[0x0][0x154] ;  /* 0x0000550000057ab9 */ /* 0x000fe20000000800 */
[----:B0-----:R-:W-:Y:S02]  /*6150*/  IMAD.MOV R10, RZ, RZ, -R20 ;  /* 0x000000ffff0a7224 */ /* 0x001fe400078e0a14 */
[----:B------:R-:W-:Y:S02]  /*6160*/  IMAD.IADD R5, R5, 0x1, R11 ;  /* 0x0000000105057824 */ /* 0x000fe400078e020b */
[----:B-1----:R-:W-:Y:S01]  /*6170*/  IMAD R17, R18, R10, R17 ;  /* 0x0000000a12117224 */ /* 0x002fe200078e0211 */
[----:B------:R-:W-:Y:S02]  /*6180*/  I2FP.F32.U32 R10, R6 ;  /* 0x00000006000a7245 */ /* 0x000fe40000201000 */
[--C-:B------:R-:W-:Y:S02]  /*6190*/  SHF.R.U64 R18, R4, UR4, R5.reuse ;  /* 0x0000000404127c19 */ /* 0x100fe40008001205 */
[----:B------:R-:W-:Y:S01]  /*61a0*/  SHF.R.U32.HI R5, RZ, UR4, R5 ;  /* 0x00000004ff057c19 */ /* 0x000fe20008011605 */
[----:B------:R-:W-:Y:S01]  /*61b0*/  FMUL R10, R10, UR5 ;  /* 0x000000050a0a7c20 */ /* 0x000fe20008400000 */
[----:B------:R-:W-:-:S02]  /*61c0*/  ULDC UR4, c[0x0][0x608] ;  /* 0x0001820000047ab9 */ /* 0x000fc40000000800 */
[--C-:B------:R-:W-:Y:S01]  /*61d0*/  SHF.R.U64 R20, R18, UR4, R5.reuse ;  /* 0x0000000412147c19 */ /* 0x100fe20008001205 */
[----:B------:R0:W1:Y:S01]  /*61e0*/  F2I.U32.TRUNC.NTZ R22, R10 ;  /* 0x0000000a00167305 */ /* 0x000062000020f000 */
[----:B------:R-:W-:Y:S01]  /*61f0*/  SHF.R.U32.HI R5, RZ, UR4, R5 ;  /* 0x00000004ff057c19 */ /* 0x000fe20008011605 */
[----:B------:R-:W-:-:S03]  /*6200*/  ULDC UR4, c[0x0][0x658] ;  /* 0x0001960000047ab9 */ /* 0x000fc60000000800 */
[--C-:B------:R-:W-:Y:S02]  /*6210*/  SHF.R.U64 R19, R20, UR4, R5.reuse ;  /* 0x0000000414137c19 */ /* 0x100fe40008001205 */
[----:B------:R-:W-:-:S03]  /*6220*/  SHF.R.U32.HI R23, RZ, UR4, R5 ;  /* 0x00000004ff177c19 */ /* 0x000fc60008011605 */
[----:B------:R-:W-:Y:S02]  /*6230*/  IMAD.MOV.U32 R4, RZ, RZ, R19 ;  /* 0x000000ffff047224 */ /* 0x000fe400078e0013 */
[----:B------:R-:W-:Y:S01]  /*6240*/  IMAD.MOV.U32 R5, RZ, RZ, R23 ;  /* 0x000000ffff057224 */ /* 0x000fe200078e0017 */
[----:B0-----:R-:W-:Y:S06]  /*6250*/  @!P1 BRA `(.L_x_118) ;  /* 0x0000000000289947 */ /* 0x001fec0003800000 */
        /* <DEDUP_REMOVED lines=10> */
.L_x_118:
[----:B------:R-:W-:Y:S01]  /*6300*/  ULDC UR4, c[0x0][0x648] ;  /* 0x0001920000047ab9 */ /* 0x000fe20000000800 */
[----:B-1----:R-:W-:Y:S01]  /*6310*/  IMAD.MOV R22, RZ, RZ, -R22 ;  /* 0x000000ffff167224 */ /* 0x002fe200078e0a16 */
[----:B------:R-:W-:Y:S01]  /*6320*/  SHF.R.U64 R5, R4, UR4, R5 ;  /* 0x0000000404057c19 */ /* 0x000fe20008001205 */
[----:B------:R-:W-:Y:S01]  /*6330*/  ULDC UR4, c[0x0][0x638] ;  /* 0x00018e0000047ab9 */ /* 0x000fe20000000800 */
[----:B------:R-:W-:Y:S01]  /*6340*/  LOP3.LUT R4, R20, UR17, RZ, 0xc0, !PT ;  /* 0x0000001114047c12 */ /* 0x000fe2000f8ec0ff */
[----:B--2---:R-:W-:Y:S01]  /*6350*/  @P4 IMAD R17, R21, R22, R6 ;  /* 0x0000001615114224 */ /* 0x004fe200078e0206 */
[----:B------:R-:W-:Y:S01]  /*6360*/  LOP3.LUT R18, R18, UR16, RZ, 0xc0, !PT ;  /* 0x0000001012127c12 */ /* 0x000fe2000f8ec0ff */
[----:B------:R-:W-:Y:S01]  /*6370*/  IMAD.MOV R6, RZ, RZ, -R5 ;  /* 0x000000ffff067224 */ /* 0x000fe200078e0a05 */
[----:B------:R-:W-:Y:S01]  /*6380*/  ULDC UR5, c[0x0][0x610] ;  /* 0x0001840000057ab9 */ /* 0x000fe20000000800 */
[----:B------:R-:W-:Y:S02]  /*6390*/  IMAD R4, R5, UR18, R4 ;  /* 0x0000001205047c24 */ /* 0x000fe4000f8e0204 */
[----:B------:R-:W-:Y:S01]  /*63a0*/  IMAD R19, R6, UR4, R19 ;  /* 0x0000000406137c24 */ /* 0x000fe2000f8e0213 */
[----:B------:R-:W-:Y:S01]  /*63b0*/  ULDC UR4, c[0x0][0x600] ;  /* 0x0001800000047ab9 */ /* 0x000fe20000000800 */
[----:B------:R-:W-:-:S02]  /*63c0*/  IMAD R17, R4, UR5, R17 ;  /* 0x0000000504117c24 */ /* 0x000fc4000f8e0211 */
[----:B------:R-:W-:Y:S02]  /*63d0*/  IMAD R6, R19, UR4, R18 ;  /* 0x0000000413067c24 */ /* 0x000fe4000f8e0212 */
[----:B------:R-:W-:Y:S02]  /*63e0*/  IMAD.MOV.U32 R10, RZ, RZ, 0x1 ;  /* 0x00000001ff0a7424 */ /* 0x000fe400078e00ff */
[----:B------:R-:W-:Y:S01]  /*63f0*/  IMAD.MOV.U32 R5, RZ, RZ, R16 ;  /* 0x000000ffff057224 */ /* 0x000fe200078e0010 */
[----:B------:R-:W-:Y:S02]  /*6400*/  SEL R4, R6, R17, !P4 ;  /* 0x0000001106047207 */ /* 0x000fe40006000000 */
[----:B------:R-:W-:-:S07]  /*6410*/  SEL R6, R17, R6, !P4 ;  /* 0x0000000611067207 */ /* 0x000fce0006000000 */
.L_x_116:
[----:B------:R-:W-:Y:S05]  /*6420*/  BSYNC B1 ;  /* 0x0000000000017941 */ /* 0x000fea0003800000 */
.L_x_115:
[----:B------:R-:W-:-:S13]  /*6430*/  LOP3.LUT P1, RZ, R10, 0xff, RZ, 0xc0, !PT ;  /* 0x000000ff0aff7812 */ /* 0x000fda000782c0ff */
[----:B------:R-:W-:Y:S05]  /*6440*/  @P1 BRA `(.L_x_119) ;  /* 0xfffffff4004c1947 */ /* 0x000fea000383ffff */
[----:B------:R-:W-:Y:S05]  /*6450*/  BSYNC B0 ;  /* 0x0000000000007941 */ /* 0x000fea0003800000 */
.L_x_107:
[----:B------:R-:W-:-:S03]  /*6460*/  UMOV UR4, 0xffffffff ;  /* 0xffffffff00047882 */ /* 0x000fc60000000000 */
[----:B------:R-:W-:Y:S05]  /*6470*/  BRA.DIV UR4, `(.L_x_120) ;  /* 0x0000001204ac7947 */ /* 0x000fea000b800000 */
[----:B------:R-:W-:-:S13]  /*6480*/  ELECT P0, URZ, PT ;  /* 0x00000000003f782f */ /* 0x000fda0003800000 */
.L_x_160:
[----:B------:R-:W-:Y:S04]  /*6490*/  BSSY B0, `(.L_x_121) ;  /* 0x0000103000007945 */ /* 0x000fe80003800000 */
[----:B------:R-:W-:Y:S05]  /*64a0*/  @!P0 BRA `(.L_x_122) ;  /* 0x0000001000048947 */ /* 0x000fea0003800000 */
[----:B------:R-:W-:-:S04]  /*64b0*/  LOP3.LUT R7, R7, 0x2, RZ, 0xfc, !PT ;  /* 0x0000000207077812 */ /* 0x000fc800078efcff */
[----:B------:R-:W-:-:S13]  /*64c0*/  ISETP.NE.AND P0, PT, R7, 0x3, PT ;  /* 0x000000030700780c */ /* 0x000fda0003f05270 */
[----:B------:R-:W-:Y:S05]  /*64d0*/  @!P0 BRA `(.L_x_123) ;  /* 0x0000000000048947 */ /* 0x000fea0003800000 */
[----:B------:R-:W-:Y:S01]  /*64e0*/  BPT.TRAP 0x1 ;  /* 0x000000040000795c */ /* 0x000fe20000300000 */
.L_x_123:
[----:B------:R-:W0:Y:S01]  /*64f0*/  S2R R3, SR_CgaCtaId ;  /* 0x0000000000037919 */ /* 0x000e220000008800 */
[----:B------:R-:W-:Y:S02]  /*6500*/  MOV R0, 0x400 ;  /* 0x0000040000007802 */ /* 0x000fe40000000f00 */
[----:B------:R-:W-:Y:S02]  /*6510*/  SHF.L.U32 R2, R13, 0x1f, RZ ;  /* 0x0000001f0d027819 */ /* 0x000fe400000006ff */
[----:B0-----:R-:W-:-:S05]  /*6520*/  LEA R3, R3, R0, 0x18 ;  /* 0x0000000003037211 */ /* 0x001fca00078ec0ff */
[----:B------:R-:W-:-:S04]  /*6530*/  VIADD R3, R3, 0xe0 ;  /* 0x000000e003037836 */ /* 0x000fc80000000000 */
[C---:B------:R-:W-:Y:S02]  /*6540*/  IMAD R5, R12.reuse, 0x8, R3 ;  /* 0x000000080c057824 */ /* 0x040fe400078e0203 */
[----:B------:R-:W-:Y:S02]  /*6550*/  VIADD R12, R12, 0x1 ;  /* 0x000000010c0c7836 */ /* 0x000fe40000000000 */
[----:B------:R-:W0:Y:S03]  /*6560*/  SYNCS.PHASECHK.TRANS64.TRYWAIT P0, [R5+URZ], R2 ;  /* 0x00000002050075a7 */ /* 0x000e26000800017f */
[----:B------:R-:W-:-:S04]  /*6570*/  ISETP.NE.AND P1, PT, R12, 0x1c, PT ;  /* 0x0000001c0c00780c */ /* 0x000fc80003f25270 */
[----:B------:R-:W-:Y:S02]  /*6580*/  SEL R0, RZ, 0x1, P1 ;  /* 0x00000001ff007807 */ /* 0x000fe40000800000 */
[----:B------:R-:W-:Y:S02]  /*6590*/  SEL R12, R12, RZ, P1 ;  /* 0x000000ff0c0c7207 */ /* 0x000fe40000800000 */
[----:B------:R-:W-:-:S03]  /*65a0*/  LOP3.LUT R13, R13, R0, RZ, 0x3c, !PT ;  /* 0x000000000d0d7212 */ /* 0x000fc600078e3cff */
[----:B------:R-:W-:Y:S01]  /*65b0*/  IMAD R7, R12, 0x8, R3 ;  /* 0x000000080c077824 */ /* 0x000fe200078e0203 */
[----:B------:R-:W-:Y:S01]  /*65c0*/  SHF.L.U32 R4, R13, 0x1f, RZ ;  /* 0x0000001f0d047819 */ /* 0x000fe200000006ff */
[----:B0-----:R-:W-:Y:S06]  /*65d0*/  @!P0 BRA `(.L_x_124) ;  /* 0x0000001000788947 */ /* 0x001fec0003800000 */
.L_x_161:
[----:B------:R-:W1:Y:S01]  /*65e0*/  SYNCS.PHASECHK.TRANS64.TRYWAIT P0, [R7+URZ], R4 ;  /* 0x00000004070075a7 */ /* 0x000e62000800017f */
[----:B------:R-:W-:-:S05]  /*65f0*/  VIADD R0, R12, 0x1 ;  /* 0x000000010c007836 */ /* 0x000fca0000000000 */
[----:B------:R-:W-:-:S04]  /*6600*/  ISETP.NE.AND P1, PT, R0, 0x1c, PT ;  /* 0x0000001c0000780c */ /* 0x000fc80003f25270 */
[----:B0-----:R-:W-:Y:S02]  /*6610*/  SEL R2, RZ, 0x1, P1 ;  /* 0x00000001ff027807 */ /* 0x001fe40000800000 */
[----:B------:R-:W-:Y:S02]  /*6620*/  SEL R0, R0, RZ, P1 ;  /* 0x000000ff00007207 */ /* 0x000fe40000800000 */
[----:B------:R-:W-:-:S03]  /*6630*/  LOP3.LUT R13, R13, R2, RZ, 0x3c, !PT ;  /* 0x000000020d0d7212 */ /* 0x000fc600078e3cff */
[----:B------:R-:W-:Y:S01]  /*6640*/  IMAD R6, R0, 0x8, R3 ;  /* 0x0000000800067824 */ /* 0x000fe200078e0203 */
[----:B------:R-:W-:Y:S01]  /*6650*/  SHF.L.U32 R5, R13, 0x1f, RZ ;  /* 0x0000001f0d057819 */ /* 0x000fe200000006ff */
[----:B-1----:R-:W-:Y:S06]  /*6660*/  @!P0 BRA `(.L_x_125) ;  /* 0x0000001000688947 */ /* 0x002fec0003800000 */
.L_x_162:
[----:B------:R-:W1:Y:S01]  /*6670*/  SYNCS.PHASECHK.TRANS64.TRYWAIT P0, [R6+URZ], R5 ;  /* 0x00000005060075a7 */ /* 0x000e62000800017f */
[----:B------:R-:W-:-:S05]  /*6680*/  VIADD R0, R0, 0x1 ;  /* 0x0000000100007836 */ /* 0x000fca0000000000 */
[----:B------:R-:W-:-:S04]  /*6690*/  ISETP.NE.AND P1, PT, R0, 0x1c, PT ;  /* 0x0000001c0000780c */ /* 0x000fc80003f25270 */
[----:B------:R-:W-:Y:S02]  /*66a0*/  SEL R2, RZ, 0x1, P1 ;  /* 0x00000001ff027807 */ /* 0x000fe40000800000 */
[----:B------:R-:W-:Y:S02]  /*66b0*/  SEL R0, R0, RZ, P1 ;  /* 0x000000ff00007207 */ /* 0x000fe40000800000 */
[----:B------:R-:W-:-:S03]  /*66c0*/  LOP3.LUT R13, R13, R2, RZ, 0x3c, !PT ;  /* 0x000000020d0d7212 */ /* 0x000fc600078e3cff */
[----:B0-----:R-:W-:Y:S01]  /*66d0*/  IMAD R7, R0, 0x8, R3 ;  /* 0x0000000800077824 */ /* 0x001fe200078e0203 */
[----:B------:R-:W-:Y:S01]  /*66e0*/  SHF.L.U32 R4, R13, 0x1f, RZ ;  /* 0x0000001f0d047819 */ /* 0x000fe200000006ff */
[----:B-1----:R-:W-:Y:S06]  /*66f0*/  @!P0 BRA `(.L_x_126) ;  /* 0x0000001000588947 */ /* 0x002fec0003800000 */
.L_x_163:
        /* <DEDUP_REMOVED lines=9> */
.L_x_164:
        /* <DEDUP_REMOVED lines=9> */
.L_x_165:
        /* <DEDUP_REMOVED lines=9> */
.L_x_166:
        /* <DEDUP_REMOVED lines=9> */
.L_x_167:
        /* <DEDUP_REMOVED lines=9> */
.L_x_168:
        /* <DEDUP_REMOVED lines=9> */
.L_x_169:
        /* <DEDUP_REMOVED lines=9> */
.L_x_170:
        /* <DEDUP_REMOVED lines=9> */
.L_x_171:
        /* <DEDUP_REMOVED lines=9> */
.L_x_172:
        /* <DEDUP_REMOVED lines=9> */
.L_x_173:
        /* <DEDUP_REMOVED lines=9> */
.L_x_174:
        /* <DEDUP_REMOVED lines=9> */
.L_x_175:
        /* <DEDUP_REMOVED lines=9> */
.L_x_176:
        /* <DEDUP_REMOVED lines=9> */
.L_x_177:
        /* <DEDUP_REMOVED lines=9> */
.L_x_178:
        /* <DEDUP_REMOVED lines=9> */
.L_x_179:
        /* <DEDUP_REMOVED lines=9> */
.L_x_180:
        /* <DEDUP_REMOVED lines=9> */
.L_x_181:
        /* <DEDUP_REMOVED lines=9> */
.L_x_182:
        /* <DEDUP_REMOVED lines=9> */
.L_x_183:
        /* <DEDUP_REMOVED lines=9> */
.L_x_184:
        /* <DEDUP_REMOVED lines=9> */
.L_x_185:
        /* <DEDUP_REMOVED lines=9> */
.L_x_186:
[----:B------:R-:W1:Y:S01]  /*73f0*/  SYNCS.PHASECHK.TRANS64.TRYWAIT P0, [R6+URZ], R5 ;  /* 0x00000005060075a7 */ /* 0x000e62000800017f */
[----:B------:R-:W-:-:S05]  /*7400*/  VIADD R0, R0, 0x1 ;  /* 0x0000000100007836 */ /* 0x000fca0000000000 */
[----:B------:R-:W-:-:S04]  /*7410*/  ISETP.NE.AND P1, PT, R0, 0x1c, PT ;  /* 0x0000001c0000780c */ /* 0x000fc80003f25270 */
[----:B------:R-:W-:Y:S02]  /*7420*/  SEL R2, RZ, 0x1, P1 ;  /* 0x00000001ff027807 */ /* 0x000fe40000800000 */
[----:B------:R-:W-:Y:S02]  /*7430*/  SEL R0, R0, RZ, P1 ;  /* 0x000000ff00007207 */ /* 0x000fe40000800000 */
[----:B------:R-:W-:Y:S01]  /*7440*/  LOP3.LUT R2, R13, R2, RZ, 0x3c, !PT ;  /* 0x000000020d027212 */ /* 0x000fe200078e3cff */
[----:B-1----:R-:W-:Y:S06]  /*7450*/  @!P0 BRA `(.L_x_150) ;  /* 0x0000000800e08947 */ /* 0x002fec0003800000 */
.L_x_187:
[----:B------:R-:W-:Y:S01]  /*7460*/  IMAD R3, R0, 0x8, R3 ;  /* 0x0000000800037824 */ /* 0x000fe200078e0203 */
[----:B------:R-:W-:-:S07]  /*7470*/  SHF.L.U32 R0, R2, 0x1f, RZ ;  /* 0x0000001f02007819 */ /* 0x000fce00000006ff */
.L_x_151:
[----:B--2---:R2:W3:Y:S02]  /*7480*/  SYNCS.PHASECHK.TRANS64.TRYWAIT P0, [R3+URZ], R0 ;  /* 0x00000000030075a7 */ /* 0x0044e4000800017f */
[----:B---3--:R-:W-:Y:S05]  /*7490*/  @!P0 NANOSLEEP.SYNCS 0x989680 ;  /* 0x009896800000895d */ /* 0x008fea0003900000 */
[----:B------:R-:W3:Y:S02]  /*74a0*/  @!P0 SYNCS.PHASECHK.TRANS64 P0, [R3+URZ], R0 ;  /* 0x00000000030085a7 */ /* 0x000ee4000800007f */
[----:B---3--:R-:W-:Y:S05]  /*74b0*/  @!P0 BRA `(.L_x_151) ;  /* 0xfffffffc00f08947 */ /* 0x008fea000383ffff */
.L_x_122:
[----:B------:R-:W-:Y:S05]  /*74c0*/  BSYNC B0 ;  /* 0x0000000000007941 */ /* 0x000fea0003800000 */
.L_x_121:
[----:B------:R-:W-:Y:S05]  /*74d0*/  EXIT ;  /* 0x000000000000794d */ /* 0x000fea0003800000 */
.L_x_16:
[----:B0-----:R-:W-:-:S04]  /*74e0*/  IMAD.U32 R15, RZ, RZ, UR15 ;  /* 0x0000000fff0f7e24 */ /* 0x001fc8000f8e00ff */
[----:B------:R0:W1:Y:S03]  /*74f0*/  SYNCS.PHASECHK.TRANS64.TRYWAIT P0, [R15+URZ+-0x8], R14 ;  /* 0xfffff80e0f0075a7 */ /* 0x000066000800017f */
[----:B-1----:R-:W-:Y:S05]  /*7500*/  @!P0 NANOSLEEP.SYNCS 0x989680 ;  /* 0x009896800000895d */ /* 0x002fea0003900000 */
[----:B------:R-:W1:Y:S02]  /*7510*/  @!P0 SYNCS.PHASECHK.TRANS64 P0, [R15+URZ+-0x8], R14 ;  /* 0xfffff80e0f0085a7 */ /* 0x000e64000800007f */
[----:B-1----:R-:W-:Y:S05]  /*7520*/  @!P0 BRA `(.L_x_16) ;  /* 0xfffffffc00ec8947 */ /* 0x002fea000383ffff */
[----:B------:R-:W-:Y:S05]  /*7530*/  BRA `(.L_x_152) ;  /* 0xffffffa000b07947 */ /* 0x000fea000383ffff */
.L_x_21:
[----:B-1----:R-:W-:-:S04]  /*7540*/  IMAD.U32 R15, RZ, RZ, UR6 ;  /* 0x00000006ff0f7e24 */ /* 0x002fc8000f8e00ff */
[----:B------:R1:W2:Y:S03]  /*7550*/  SYNCS.PHASECHK.TRANS64.TRYWAIT P0, [R15+URZ], R14 ;  /* 0x0000000e0f0075a7 */ /* 0x0002a6000800017f */
[----:B--2---:R-:W-:Y:S05]  /*7560*/  @!P0 NANOSLEEP.SYNCS 0x989680 ;  /* 0x009896800000895d */ /* 0x004fea0003900000 */
[----:B------:R-:W2:Y:S02]  /*7570*/  @!P0 SYNCS.PHASECHK.TRANS64 P0, [R15+URZ], R14 ;  /* 0x0000000e0f0085a7 */ /* 0x000ea4000800007f */
[----:B--2---:R-:W-:Y:S05]  /*7580*/  @!P0 BRA `(.L_x_21) ;  /* 0xfffffffc00ec8947 */ /* 0x004fea000383ffff */
[----:B------:R-:W-:Y:S05]  /*7590*/  BRA `(.L_x_20) ;  /* 0xffffffa400587947 */ /* 0x000fea000383ffff */
.L_x_27:
[----:B-1----:R-:W-:-:S04]  /*75a0*/  IMAD.U32 R16, RZ, RZ, UR9 ;  /* 0x00000009ff107e24 */ /* 0x002fc8000f8e00ff */
[----:B------:R1:W2:Y:S03]  /*75b0*/  SYNCS.PHASECHK.TRANS64.TRYWAIT P0, [R16+URZ], R15 ;  /* 0x0000000f100075a7 */ /* 0x0002a6000800017f */
[----:B--2---:R-:W-:Y:S05]  /*75c0*/  @!P0 NANOSLEEP.SYNCS 0x989680 ;  /* 0x009896800000895d */ /* 0x004fea0003900000 */
[----:B------:R-:W2:Y:S02]  /*75d0*/  @!P0 SYNCS.PHASECHK.TRANS64 P0, [R16+URZ], R15 ;  /* 0x0000000f100085a7 */ /* 0x000ea4000800007f */
[----:B--2---:R-:W-:Y:S05]  /*75e0*/  @!P0 BRA `(.L_x_27) ;  /* 0xfffffffc00ec8947 */ /* 0x004fea000383ffff */
[----:B------:R-:W-:Y:S05]  /*75f0*/  BRA `(.L_x_26) ;  /* 0xffffffa800ac7947 */ /* 0x000fea000383ffff */
.L_x_35:
[----:B0-----:R-:W-:-:S04]  /*7600*/  IMAD.U32 R15, RZ, RZ, UR15 ;  /* 0x0000000fff0f7e24 */ /* 0x001fc8000f8e00ff */
[----:B------:R0:W1:Y:S03]  /*7610*/  SYNCS.PHASECHK.TRANS64.TRYWAIT P0, [R15+URZ+0x8], R14 ;  /* 0x0000080e0f0075a7 */ /* 0x000066000800017f */
[----:B-1----:R-:W-:Y:S05]  /*7620*/  @!P0 NANOSLEEP.SYNCS 0x989680 ;  /* 0x009896800000895d */ /* 0x002fea0003900000 */
[----:B------:R-:W1:Y:S02]  /*7630*/  @!P0 SYNCS.PHASECHK.TRANS64 P0, [R15+URZ+0x8], R14 ;  /* 0x0000080e0f0085a7 */ /* 0x000e64000800007f */
[----:B-1----:R-:W-:Y:S05]  /*7640*/  @!P0 BRA `(.L_x_35) ;  /* 0xfffffffc00ec8947 */ /* 0x002fea000383ffff */
[----:B------:R-:W-:Y:S05]  /*7650*/  BRA `(.L_x_153) ;  /* 0xffffffb000e47947 */ /* 0x000fea000383ffff */
.L_x_108:
[----:B------:R-:W-:Y:S01]  /*7660*/  BSSY B1, `(.L_x_154) ;  /* 0x0000006000017945 */ /* 0x000fe20003800000 */
[----:B------:R-:W-:-:S07]  /*7670*/  IMAD.MOV.U32 R10, RZ, RZ, -0x1 ;  /* 0xffffffffff0a7424 */ /* 0x000fce00078e00ff */
[----:B------:R-:W-:Y:S05]  /*7680*/  WARPSYNC.COLLECTIVE R10, `(.L_x_155) ;  /* 0x000000000a0c7348 */ /* 0x000fea0003c00000 */
[----:B------:R-:W-:Y:S02]  /*7690*/  ELECT P1, UR62, PT ;  /* 0x00000000003e782f */ /* 0x000fe40003820000 */
[----:B------:R-:W-:Y:S01]  /*76a0*/  MOV R10, UR62 ;  /* 0x0000003e000a7c02 */ /* 0x000fe20008000f00 */
[----:B------:R-:W-:Y:S10]  /*76b0*/  ENDCOLLECTIVE ;  /* 0x000000000000791b */ /* 0x000ff40003800000 */
.L_x_155:
[----:B------:R-:W-:Y:S05]  /*76c0*/  BSYNC B1 ;  /* 0x0000000000017941 */ /* 0x000fea0003800000 */
.L_x_154:
[----:B------:R-:W-:Y:S05]  /*76d0*/  BRA `(.L_x_156) ;  /* 0xffffffe000b47947 */ /* 0x000fea000383ffff */
.L_x_111:
[----:B-1----:R1:W2:Y:S02]  /*76e0*/  SYNCS.PHASECHK.TRANS64.TRYWAIT P1, [R19+URZ+0xe0], R10 ;  /* 0x0000e00a130075a7 */ /* 0x0022a4000802017f */
[----:B--2---:R-:W-:Y:S05]  /*76f0*/  @!P1 NANOSLEEP.SYNCS 0x989680 ;  /* 0x009896800000995d */ /* 0x004fea0003900000 */
[----:B------:R-:W2:Y:S02]  /*7700*/  @!P1 SYNCS.PHASECHK.TRANS64 P1, [R19+URZ+0xe0], R10 ;  /* 0x0000e00a130095a7 */ /* 0x000ea4000802007f */
[----:B--2---:R-:W-:Y:S05]  /*7710*/  @!P1 BRA `(.L_x_111) ;  /* 0xfffffffc00f09947 */ /* 0x004fea000383ffff */
[----:B------:R-:W-:Y:S05]  /*7720*/  BRA `(.L_x_157) ;  /* 0xffffffe000e87947 */ /* 0x000fea000383ffff */
.L_x_120:
[----:B------:R-:W-:Y:S01]  /*7730*/  BSSY B0, `(.L_x_158) ;  /* 0x0000006000007945 */ /* 0x000fe20003800000 */
[----:B------:R-:W-:-:S07]  /*7740*/  IMAD.MOV.U32 R10, RZ, RZ, -0x1 ;  /* 0xffffffffff0a7424 */ /* 0x000fce00078e00ff */
[----:B------:R-:W-:Y:S05]  /*7750*/  WARPSYNC.COLLECTIVE R10, `(.L_x_159) ;  /* 0x000000000a0c7348 */ /* 0x000fea0003c00000 */
[----:B------:R-:W-:Y:S02]  /*7760*/  ELECT P1, UR62, PT ;  /* 0x00000000003e782f */ /* 0x000fe40003820000 */
[----:B------:R-:W-:Y:S01]  /*7770*/  MOV R10, UR62 ;  /* 0x0000003e000a7c02 */ /* 0x000fe20008000f00 */
[----:B------:R-:W-:Y:S10]  /*7780*/  ENDCOLLECTIVE ;  /* 0x000000000000791b */ /* 0x000ff40003800000 */
.L_x_159:
[----:B------:R-:W-:Y:S05]  /*7790*/  BSYNC B0 ;  /* 0x0000000000007941 */ /* 0x000fea0003800000 */
.L_x_158:
[----:B------:R-:W-:Y:S01]  /*77a0*/  PLOP3.LUT P0, PT, P1, PT, PT, 0x80, 0x0 ;  /* 0x000000000000781c */ /* 0x000fe20000f0f070 */
[----:B------:R-:W-:-:S12]  /*77b0*/  BRA `(.L_x_160) ;  /* 0xffffffec00347947 */ /* 0x000fd8000383ffff */
.L_x_124:
[----:B0-----:R0:W1:Y:S02]  /*77c0*/  SYNCS.PHASECHK.TRANS64.TRYWAIT P0, [R5+URZ], R2 ;  /* 0x00000002050075a7 */ /* 0x001064000800017f */
[----:B-1----:R-:W-:Y:S05]  /*77d0*/  @!P0 NANOSLEEP.SYNCS 0x989680 ;  /* 0x009896800000895d */ /* 0x002fea0003900000 */
[----:B------:R-:W1:Y:S02]  /*77e0*/  @!P0 SYNCS.PHASECHK.TRANS64 P0, [R5+URZ], R2 ;  /* 0x00000002050085a7 */ /* 0x000e64000800007f */
[----:B-1----:R-:W-:Y:S05]  /*77f0*/  @!P0 BRA `(.L_x_124) ;  /* 0xfffffffc00f08947 */ /* 0x002fea000383ffff */
[----:B------:R-:W-:Y:S05]  /*7800*/  BRA `(.L_x_161) ;  /* 0xffffffec00747947 */ /* 0x000fea000383ffff */
.L_x_125:
[----:B0-----:R0:W1:Y:S02]  /*7810*/  SYNCS.PHASECHK.TRANS64.TRYWAIT P0, [R7+URZ], R4 ;  /* 0x00000004070075a7 */ /* 0x001064000800017f */
[----:B-1----:R-:W-:Y:S05]  /*7820*/  @!P0 NANOSLEEP.SYNCS 0x989680 ;  /* 0x009896800000895d */ /* 0x002fea0003900000 */
[----:B------:R-:W1:Y:S02]  /*7830*/  @!P0 SYNCS.PHASECHK.TRANS64 P0, [R7+URZ], R4 ;  /* 0x00000004070085a7 */ /* 0x000e64000800007f */
[----:B-1----:R-:W-:Y:S05]  /*7840*/  @!P0 BRA `(.L_x_125) ;  /* 0xfffffffc00f08947 */ /* 0x002fea000383ffff */
[----:B------:R-:W-:Y:S05]  /*7850*/  BRA `(.L_x_162) ;  /* 0xffffffec00847947 */ /* 0x000fea000383ffff */
.L_x_126:
[----:B0-----:R0:W1:Y:S02]  /*7860*/  SYNCS.PHASECHK.TRANS64.TRYWAIT P0, [R6+URZ], R5 ;  /* 0x00000005060075a7 */ /* 0x001064000800017f */
[----:B-1----:R-:W-:Y:S05]  /*7870*/  @!P0 NANOSLEEP.SYNCS 0x989680 ;  /* 0x009896800000895d */ /* 0x002fea0003900000 */
[----:B------:R-:W1:Y:S02]  /*7880*/  @!P0 SYNCS.PHASECHK.TRANS64 P0, [R6+URZ], R5 ;  /* 0x00000005060085a7 */ /* 0x000e64000800007f */
[----:B-1----:R-:W-:Y:S05]  /*7890*/  @!P0 BRA `(.L_x_126) ;  /* 0xfffffffc00f08947 */ /* 0x002fea000383ffff */
[----:B------:R-:W-:Y:S05]  /*78a0*/  BRA `(.L_x_163) ;  /* 0xffffffec00947947 */ /* 0x000fea000383ffff */
.L_x_127:
[----:B0-----:R0:W1:Y:S02]  /*78b0*/  SYNCS.PHASECHK.TRANS64.TRYWAIT P0, [R7+URZ], R4 ;  /* 0x00000004070075a7 */ /* 0x001064000800017f */
[----:B-1----:R-:W-:Y:S05]  /*78c0*/  @!P0 NANOSLEEP.SYNCS 0x989680 ;  /* 0x009896800000895d */ /* 0x002fea0003900000 */
[----:B------:R-:W1:Y:S02]  /*78d0*/  @!P0 SYNCS.PHASECHK.TRANS64 P0, [R7+URZ], R4 ;  /* 0x00000004070085a7 */ /* 0x000e64000800007f */
[----:B-1----:R-:W-:Y:S05]  /*78e0*/  @!P0 BRA `(.L_x_127) ;  /* 0xfffffffc00f08947 */ /* 0x002fea000383ffff */
[----:B------:R-:W-:Y:S05]  /*78f0*/  BRA `(.L_x_164) ;  /* 0xffffffec00a47947 */ /* 0x000fea000383ffff */
.L_x_128:
[----:B0-----:R0:W1:Y:S02]  /*7900*/  SYNCS.PHASECHK.TRANS64.TRYWAIT P0, [R6+URZ], R5 ;  /* 0x00000005060075a7 */ /* 0x001064000800017f */
[----:B-1----:R-:W-:Y:S05]  /*7910*/  @!P0 NANOSLEEP.SYNCS 0x989680 ;  /* 0x009896800000895d */ /* 0x002fea0003900000 */
[----:B------:R-:W1:Y:S02]  /*7920*/  @!P0 SYNCS.PHASECHK.TRANS64 P0, [R6+URZ], R5 ;  /* 0x00000005060085a7 */ /* 0x000e64000800007f */
[----:B-1----:R-:W-:Y:S05]  /*7930*/  @!P0 BRA `(.L_x_128) ;  /* 0xfffffffc00f08947 */ /* 0x002fea000383ffff */
[----:B------:R-:W-:Y:S05]  /*7940*/  BRA `(.L_x_165) ;  /* 0xffffffec00b47947 */ /* 0x000fea000383ffff */
.L_x_129:
[----:B0-----:R0:W1:Y:S02]  /*7950*/  SYNCS.PHASECHK.TRANS64.TRYWAIT P0, [R7+URZ], R4 ;  /* 0x00000004070075a7 */ /* 0x001064000800017f */
[----:B-1----:R-:W-:Y:S05]  /*7960*/  @!P0 NANOSLEEP.SYNCS 0x989680 ;  /* 0x009896800000895d */ /* 0x002fea0003900000 */
[----:B------:R-:W1:Y:S02]  /*7970*/  @!P0 SYNCS.PHASECHK.TRANS64 P0, [R7+URZ], R4 ;  /* 0x00000004070085a7 */ /* 0x000e64000800007f */
[----:B-1----:R-:W-:Y:S05]  /*7980*/  @!P0 BRA `(.L_x_129) ;  /* 0xfffffffc00f08947 */ /* 0x002fea000383ffff */
[----:B------:R-:W-:Y:S05]  /*7990*/  BRA `(.L_x_166) ;  /* 0xffffffec00c47947 */ /* 0x000fea000383ffff */
.L_x_130:
[----:B0-----:R0:W1:Y:S02]  /*79a0*/  SYNCS.PHASECHK.TRANS64.TRYWAIT P0, [R6+URZ], R5 ;  /* 0x00000005060075a7 */ /* 0x001064000800017f */
[----:B-1----:R-:W-:Y:S05]  /*79b0*/  @!P0 NANOSLEEP.SYNCS 0x989680 ;  /* 0x009896800000895d */ /* 0x002fea0003900000 */
[----:B------:R-:W1:Y:S02]  /*79c0*/  @!P0 SYNCS.PHASECHK.TRANS64 P0, [R6+URZ], R5 ;  /* 0x00000005060085a7 */ /* 0x000e64000800007f */
[----:B-1----:R-:W-:Y:S05]  /*79d0*/  @!P0 BRA `(.L_x_130) ;  /* 0xfffffffc00f08947 */ /* 0x002fea000383ffff */
[----:B------:R-:W-:Y:S05]  /*79e0*/  BRA `(.L_x_167) ;  /* 0xffffffec00d47947 */ /* 0x000fea000383ffff */
.L_x_131:
[----:B0-----:R0:W1:Y:S02]  /*79f0*/  SYNCS.PHASECHK.TRANS64.TRYWAIT P0, [R7+URZ], R4 ;  /* 0x00000004070075a7 */ /* 0x001064000800017f */
[----:B-1----:R-:W-:Y:S05]  /*7a00*/  @!P0 NANOSLEEP.SYNCS 0x989680 ;  /* 0x009896800000895d */ /* 0x002fea0003900000 */
[----:B------:R-:W1:Y:S02]  /*7a10*/  @!P0 SYNCS.PHASECHK.TRANS64 P0, [R7+URZ], R4 ;  /* 0x00000004070085a7 */ /* 0x000e64000800007f */
[----:B-1----:R-:W-:Y:S05]  /*7a20*/  @!P0 BRA `(.L_x_131) ;  /* 0xfffffffc00f08947 */ /* 0x002fea000383ffff */
[----:B------:R-:W-:Y:S05]  /*7a30*/  BRA `(.L_x_168) ;  /* 0xffffffec00e47947 */ /* 0x000fea000383ffff */
.L_x_132:
[----:B0-----:R0:W1:Y:S02]  /*7a40*/  SYNCS.PHASECHK.TRANS64.TRYWAIT P0, [R6+URZ], R5 ;  /* 0x00000005060075a7 */ /* 0x001064000800017f */
[----:B-1----:R-:W-:Y:S05]  /*7a50*/  @!P0 NANOSLEEP.SYNCS 0x989680 ;  /* 0x009896800000895d */ /* 0x002fea0003900000 */
[----:B------:R-:W1:Y:S02]  /*7a60*/  @!P0 SYNCS.PHASECHK.TRANS64 P0, [R6+URZ], R5 ;  /* 0x00000005060085a7 */ /* 0x000e64000800007f */
[----:B-1----:R-:W-:Y:S05]  /*7a70*/  @!P0 BRA `(.L_x_132) ;  /* 0xfffffffc00f08947 */ /* 0x002fea000383ffff */
[----:B------:R-:W-:Y:S05]  /*7a80*/  BRA `(.L_x_169) ;  /* 0xffffffec00f47947 */ /* 0x000fea000383ffff */
.L_x_133:
[----:B0-----:R0:W1:Y:S02]  /*7a90*/  SYNCS.PHASECHK.TRANS64.TRYWAIT P0, [R7+URZ], R4 ;  /* 0x00000004070075a7 */ /* 0x001064000800017f */
[----:B-1----:R-:W-:Y:S05]  /*7aa0*/  @!P0 NANOSLEEP.SYNCS 0x989680 ;  /* 0x009896800000895d */ /* 0x002fea0003900000 */
[----:B------:R-:W1:Y:S02]  /*7ab0*/  @!P0 SYNCS.PHASECHK.TRANS64 P0, [R7+URZ], R4 ;  /* 0x00000004070085a7 */ /* 0x000e64000800007f */
[----:B-1----:R-:W-:Y:S05]  /*7ac0*/  @!P0 BRA `(.L_x_133) ;  /* 0xfffffffc00f08947 */ /* 0x002fea000383ffff */
[----:B------:R-:W-:Y:S05]  /*7ad0*/  BRA `(.L_x_170) ;  /* 0xfffffff000047947 */ /* 0x000fea000383ffff */
.L_x_134:
[----:B0-----:R0:W1:Y:S02]  /*7ae0*/  SYNCS.PHASECHK.TRANS64.TRYWAIT P0, [R6+URZ], R5 ;  /* 0x00000005060075a7 */ /* 0x001064000800017f */
[----:B-1----:R-:W-:Y:S05]  /*7af0*/  @!P0 NANOSLEEP.SYNCS 0x989680 ;  /* 0x009896800000895d */ /* 0x002fea0003900000 */
[----:B------:R-:W1:Y:S02]  /*7b00*/  @!P0 SYNCS.PHASECHK.TRANS64 P0, [R6+URZ], R5 ;  /* 0x00000005060085a7 */ /* 0x000e64000800007f */
[----:B-1----:R-:W-:Y:S05]  /*7b10*/  @!P0 BRA `(.L_x_134) ;  /* 0xfffffffc00f08947 */ /* 0x002fea000383ffff */
[----:B------:R-:W-:Y:S05]  /*7b20*/  BRA `(.L_x_171) ;  /* 0xfffffff000147947 */ /* 0x000fea000383ffff */
.L_x_135:
[----:B0-----:R0:W1:Y:S02]  /*7b30*/  SYNCS.PHASECHK.TRANS64.TRYWAIT P0, [R7+URZ], R4 ;  /* 0x00000004070075a7 */ /* 0x001064000800017f */
[----:B-1----:R-:W-:Y:S05]  /*7b40*/  @!P0 NANOSLEEP.SYNCS 0x989680 ;  /* 0x009896800000895d */ /* 0x002fea0003900000 */
[----:B------:R-:W1:Y:S02]  /*7b50*/  @!P0 SYNCS.PHASECHK.TRANS64 P0, [R7+URZ], R4 ;  /* 0x00000004070085a7 */ /* 0x000e64000800007f */
[----:B-1----:R-:W-:Y:S05]  /*7b60*/  @!P0 BRA `(.L_x_135) ;  /* 0xfffffffc00f08947 */ /* 0x002fea000383ffff */
[----:B------:R-:W-:Y:S05]  /*7b70*/  BRA `(.L_x_172) ;  /* 0xfffffff000247947 */ /* 0x000fea000383ffff */
.L_x_136:
[----:B0-----:R0:W1:Y:S02]  /*7b80*/  SYNCS.PHASECHK.TRANS64.TRYWAIT P0, [R6+URZ], R5 ;  /* 0x00000005060075a7 */ /* 0x001064000800017f */
[----:B-1----:R-:W-:Y:S05]  /*7b90*/  @!P0 NANOSLEEP.SYNCS 0x989680 ;  /* 0x009896800000895d */ /* 0x002fea0003900000 */
[----:B------:R-:W1:Y:S02]  /*7ba0*/  @!P0 SYNCS.PHASECHK.TRANS64 P0, [R6+URZ], R5 ;  /* 0x00000005060085a7 */ /* 0x000e64000800007f */
[----:B-1----:R-:W-:Y:S05]  /*7bb0*/  @!P0 BRA `(.L_x_136) ;  /* 0xfffffffc00f08947 */ /* 0x002fea000383ffff */
[----:B------:R-:W-:Y:S05]  /*7bc0*/  BRA `(.L_x_173) ;  /* 0xfffffff000347947 */ /* 0x000fea000383ffff */
.L_x_137:
[----:B0-----:R0:W1:Y:S02]  /*7bd0*/  SYNCS.PHASECHK.TRANS64.TRYWAIT P0, [R7+URZ], R4 ;  /* 0x00000004070075a7 */ /* 0x001064000800017f */
[----:B-1----:R-:W-:Y:S05]  /*7be0*/  @!P0 NANOSLEEP.SYNCS 0x989680 ;  /* 0x009896800000895d */ /* 0x002fea0003900000 */
[----:B------:R-:W1:Y:S02]  /*7bf0*/  @!P0 SYNCS.PHASECHK.TRANS64 P0, [R7+URZ], R4 ;  /* 0x00000004070085a7 */ /* 0x000e64000800007f */
[----:B-1----:R-:W-:Y:S05]  /*7c00*/  @!P0 BRA `(.L_x_137) ;  /* 0xfffffffc00f08947 */ /* 0x002fea000383ffff */
[----:B------:R-:W-:Y:S05]  /*7c10*/  BRA `(.L_x_174) ;  /* 0xfffffff000447947 */ /* 0x000fea000383ffff */
.L_x_138:
[----:B0-----:R0:W1:Y:S02]  /*7c20*/  SYNCS.PHASECHK.TRANS64.TRYWAIT P0, [R6+URZ], R5 ;  /* 0x00000005060075a7 */ /* 0x001064000800017f */
[----:B-1----:R-:W-:Y:S05]  /*7c30*/  @!P0 NANOSLEEP.SYNCS 0x989680 ;  /* 0x009896800000895d */ /* 0x002fea0003900000 */
[----:B------:R-:W1:Y:S02]  /*7c40*/  @!P0 SYNCS.PHASECHK.TRANS64 P0, [R6+URZ], R5 ;  /* 0x00000005060085a7 */ /* 0x000e64000800007f */
[----:B-1----:R-:W-:Y:S05]  /*7c50*/  @!P0 BRA `(.L_x_138) ;  /* 0xfffffffc00f08947 */ /* 0x002fea000383ffff */
[----:B------:R-:W-:Y:S05]  /*7c60*/  BRA `(.L_x_175) ;  /* 0xfffffff000547947 */ /* 0x000fea000383ffff */
.L_x_139:
[----:B0-----:R0:W1:Y:S02]  /*7c70*/  SYNCS.PHASECHK.TRANS64.TRYWAIT P0, [R7+URZ], R4 ;  /* 0x00000004070075a7 */ /* 0x001064000800017f */
[----:B-1----:R-:W-:Y:S05]  /*7c80*/  @!P0 NANOSLEEP.SYNCS 0x989680 ;  /* 0x009896800000895d */ /* 0x002fea0003900000 */
[----:B------:R-:W1:Y:S02]  /*7c90*/  @!P0 SYNCS.PHASECHK.TRANS64 P0, [R7+URZ], R4 ;  /* 0x00000004070085a7 */ /* 0x000e64000800007f */
[----:B-1----:R-:W-:Y:S05]  /*7ca0*/  @!P0 BRA `(.L_x_139) ;  /* 0xfffffffc00f08947 */ /* 0x002fea000383ffff */
[----:B------:R-:W-:Y:S05]  /*7cb0*/  BRA `(.L_x_176) ;  /* 0xfffffff000647947 */ /* 0x000fea000383ffff */
.L_x_140:
[----:B0-----:R0:W1:Y:S02]  /*7cc0*/  SYNCS.PHASECHK.TRANS64.TRYWAIT P0, [R6+URZ], R5 ;  /* 0x00000005060075a7 */ /* 0x001064000800017f */
[----:B-1----:R-:W-:Y:S05]  /*7cd0*/  @!P0 NANOSLEEP.SYNCS 0x989680 ;  /* 0x009896800000895d */ /* 0x002fea0003900000 */
[----:B------:R-:W1:Y:S02]  /*7ce0*/  @!P0 SYNCS.PHASECHK.TRANS64 P0, [R6+URZ], R5 ;  /* 0x00000005060085a7 */ /* 0x000e64000800007f */
[----:B-1----:R-:W-:Y:S05]  /*7cf0*/  @!P0 BRA `(.L_x_140) ;  /* 0xfffffffc00f08947 */ /* 0x002fea000383ffff */
[----:B------:R-:W-:Y:S05]  /*7d00*/  BRA `(.L_x_177) ;  /* 0xfffffff000747947 */ /* 0x000fea000383ffff */
.L_x_141:
[----:B0-----:R0:W1:Y:S02]  /*7d10*/  SYNCS.PHASECHK.TRANS64.TRYWAIT P0, [R7+URZ], R4 ;  /* 0x00000004070075a7 */ /* 0x001064000800017f */
[----:B-1----:R-:W-:Y:S05]  /*7d20*/  @!P0 NANOSLEEP.SYNCS 0x989680 ;  /* 0x009896800000895d */ /* 0x002fea0003900000 */
[----:B------:R-:W1:Y:S02]  /*7d30*/  @!P0 SYNCS.PHASECHK.TRANS64 P0, [R7+URZ], R4 ;  /* 0x00000004070085a7 */ /* 0x000e64000800007f */
[----:B-1----:R-:W-:Y:S05]  /*7d40*/  @!P0 BRA `(.L_x_141) ;  /* 0xfffffffc00f08947 */ /* 0x002fea000383ffff */
[----:B------:R-:W-:Y:S05]  /*7d50*/  BRA `(.L_x_178) ;  /* 0xfffffff000847947 */ /* 0x000fea000383ffff */
.L_x_142:
[----:B0-----:R0:W1:Y:S02]  /*7d60*/  SYNCS.PHASECHK.TRANS64.TRYWAIT P0, [R6+URZ], R5 ;  /* 0x00000005060075a7 */ /* 0x001064000800017f */
[----:B-1----:R-:W-:Y:S05]  /*7d70*/  @!P0 NANOSLEEP.SYNCS 0x989680 ;  /* 0x009896800000895d */ /* 0x002fea0003900000 */
[----:B------:R-:W1:Y:S02]  /*7d80*/  @!P0 SYNCS.PHASECHK.TRANS64 P0, [R6+URZ], R5 ;  /* 0x00000005060085a7 */ /* 0x000e64000800007f */
[----:B-1----:R-:W-:Y:S05]  /*7d90*/  @!P0 BRA `(.L_x_142) ;  /* 0xfffffffc00f08947 */ /* 0x002fea000383ffff */
[----:B------:R-:W-:Y:S05]  /*7da0*/  BRA `(.L_x_179) ;  /* 0xfffffff000947947 */ /* 0x000fea000383ffff */
.L_x_143:
[----:B0-----:R0:W1:Y:S02]  /*7db0*/  SYNCS.PHASECHK.TRANS64.TRYWAIT P0, [R7+URZ], R4 ;  /* 0x00000004070075a7 */ /* 0x001064000800017f */
[----:B-1----:R-:W-:Y:S05]  /*7dc0*/  @!P0 NANOSLEEP.SYNCS 0x989680 ;  /* 0x009896800000895d */ /* 0x002fea0003900000 */
[----:B------:R-:W1:Y:S02]  /*7dd0*/  @!P0 SYNCS.PHASECHK.TRANS64 P0, [R7+URZ], R4 ;  /* 0x00000004070085a7 */ /* 0x000e64000800007f */
[----:B-1----:R-:W-:Y:S05]  /*7de0*/  @!P0 BRA `(.L_x_143) ;  /* 0xfffffffc00f08947 */ /* 0x002fea000383ffff */
[----:B------:R-:W-:Y:S05]  /*7df0*/  BRA `(.L_x_180) ;  /* 0xfffffff000a47947 */ /* 0x000fea000383ffff */
.L_x_144:
[----:B0-----:R0:W1:Y:S02]  /*7e00*/  SYNCS.PHASECHK.TRANS64.TRYWAIT P0, [R6+URZ], R5 ;  /* 0x00000005060075a7 */ /* 0x001064000800017f */
[----:B-1----:R-:W-:Y:S05]  /*7e10*/  @!P0 NANOSLEEP.SYNCS 0x989680 ;  /* 0x009896800000895d */ /* 0x002fea0003900000 */
[----:B------:R-:W1:Y:S02]  /*7e20*/  @!P0 SYNCS.PHASECHK.TRANS64 P0, [R6+URZ], R5 ;  /* 0x00000005060085a7 */ /* 0x000e64000800007f */
[----:B-1----:R-:W-:Y:S05]  /*7e30*/  @!P0 BRA `(.L_x_144) ;  /* 0xfffffffc00f08947 */ /* 0x002fea000383ffff */
[----:B------:R-:W-:Y:S05]  /*7e40*/  BRA `(.L_x_181) ;  /* 0xfffffff000b47947 */ /* 0x000fea000383ffff */
.L_x_145:
[----:B0-----:R0:W1:Y:S02]  /*7e50*/  SYNCS.PHASECHK.TRANS64.TRYWAIT P0, [R7+URZ], R4 ;  /* 0x00000004070075a7 */ /* 0x001064000800017f */
[----:B-1----:R-:W-:Y:S05]  /*7e60*/  @!P0 NANOSLEEP.SYNCS 0x989680 ;  /* 0x009896800000895d */ /* 0x002fea0003900000 */
[----:B------:R-:W1:Y:S02]  /*7e70*/  @!P0 SYNCS.PHASECHK.TRANS64 P0, [R7+URZ], R4 ;  /* 0x00000004070085a7 */ /* 0x000e64000800007f */
[----:B-1----:R-:W-:Y:S05]  /*7e80*/  @!P0 BRA `(.L_x_145) ;  /* 0xfffffffc00f08947 */ /* 0x002fea000383ffff */
[----:B------:R-:W-:Y:S05]  /*7e90*/  BRA `(.L_x_182) ;  /* 0xfffffff000c47947 */ /* 0x000fea000383ffff */
.L_x_146:
[----:B0-----:R0:W1:Y:S02]  /*7ea0*/  SYNCS.PHASECHK.TRANS64.TRYWAIT P0, [R6+URZ], R5 ;  /* 0x00000005060075a7 */ /* 0x001064000800017f */
[----:B-1----:R-:W-:Y:S05]  /*7eb0*/  @!P0 NANOSLEEP.SYNCS 0x989680 ;  /* 0x009896800000895d */ /* 0x002fea0003900000 */
[----:B------:R-:W1:Y:S02]  /*7ec0*/  @!P0 SYNCS.PHASECHK.TRANS64 P0, [R6+URZ], R5 ;  /* 0x00000005060085a7 */ /* 0x000e64000800007f */
[----:B-1----:R-:W-:Y:S05]  /*7ed0*/  @!P0 BRA `(.L_x_146) ;  /* 0xfffffffc00f08947 */ /* 0x002fea000383ffff */
[----:B------:R-:W-:Y:S05]  /*7ee0*/  BRA `(.L_x_183) ;  /* 0xfffffff000d47947 */ /* 0x000fea000383ffff */
.L_x_147:
[----:B0-----:R0:W1:Y:S02]  /*7ef0*/  SYNCS.PHASECHK.TRANS64.TRYWAIT P0, [R7+URZ], R4 ;  /* 0x00000004070075a7 */ /* 0x001064000800017f */
[----:B-1----:R-:W-:Y:S05]  /*7f00*/  @!P0 NANOSLEEP.SYNCS 0x989680 ;  /* 0x009896800000895d */ /* 0x002fea0003900000 */
[----:B------:R-:W1:Y:S02]  /*7f10*/  @!P0 SYNCS.PHASECHK.TRANS64 P0, [R7+URZ], R4 ;  /* 0x00000004070085a7 */ /* 0x000e64000800007f */
[----:B-1----:R-:W-:Y:S05]  /*7f20*/  @!P0 BRA `(.L_x_147) ;  /* 0xfffffffc00f08947 */ /* 0x002fea000383ffff */
[----:B------:R-:W-:Y:S05]  /*7f30*/  BRA `(.L_x_184) ;  /* 0xfffffff000e47947 */ /* 0x000fea000383ffff */
.L_x_148:
[----:B0-----:R0:W1:Y:S02]  /*7f40*/  SYNCS.PHASECHK.TRANS64.TRYWAIT P0, [R6+URZ], R5 ;  /* 0x00000005060075a7 */ /* 0x001064000800017f */
[----:B-1----:R-:W-:Y:S05]  /*7f50*/  @!P0 NANOSLEEP.SYNCS 0x989680 ;  /* 0x009896800000895d */ /* 0x002fea0003900000 */
[----:B------:R-:W1:Y:S02]  /*7f60*/  @!P0 SYNCS.PHASECHK.TRANS64 P0, [R6+URZ], R5 ;  /* 0x00000005060085a7 */ /* 0x000e64000800007f */
[----:B-1----:R-:W-:Y:S05]  /*7f70*/  @!P0 BRA `(.L_x_148) ;  /* 0xfffffffc00f08947 */ /* 0x002fea000383ffff */
[----:B------:R-:W-:Y:S05]  /*7f80*/  BRA `(.L_x_185) ;  /* 0xfffffff000f47947 */ /* 0x000fea000383ffff */
.L_x_149:
[----:B0-----:R0:W1:Y:S02]  /*7f90*/  SYNCS.PHASECHK.TRANS64.TRYWAIT P0, [R7+URZ], R4 ;  /* 0x00000004070075a7 */ /* 0x001064000800017f */
[----:B-1----:R-:W-:Y:S05]  /*7fa0*/  @!P0 NANOSLEEP.SYNCS 0x989680 ;  /* 0x009896800000895d */ /* 0x002fea0003900000 */
[----:B------:R-:W1:Y:S02]  /*7fb0*/  @!P0 SYNCS.PHASECHK.TRANS64 P0, [R7+URZ], R4 ;  /* 0x00000004070085a7 */ /* 0x000e64000800007f */
[----:B-1----:R-:W-:Y:S05]  /*7fc0*/  @!P0 BRA `(.L_x_149) ;  /* 0xfffffffc00f08947 */ /* 0x002fea000383ffff */
[----:B------:R-:W-:Y:S05]  /*7fd0*/  BRA `(.L_x_186) ;  /* 0xfffffff400047947 */ /* 0x000fea000383ffff */
.L_x_150:
[----:B-1----:R1:W2:Y:S02]  /*7fe0*/  SYNCS.PHASECHK.TRANS64.TRYWAIT P0, [R6+URZ], R5 ;  /* 0x00000005060075a7 */ /* 0x0022a4000800017f */
[----:B--2---:R-:W-:Y:S05]  /*7ff0*/  @!P0 NANOSLEEP.SYNCS 0x989680 ;  /* 0x009896800000895d */ /* 0x004fea0003900000 */
[----:B------:R-:W2:Y:S02]  /*8000*/  @!P0 SYNCS.PHASECHK.TRANS64 P0, [R6+URZ], R5 ;  /* 0x00000005060085a7 */ /* 0x000ea4000800007f */
[----:B--2---:R-:W-:Y:S05]  /*8010*/  @!P0 BRA `(.L_x_150) ;  /* 0xfffffffc00f08947 */ /* 0x004fea000383ffff */
[----:B------:R-:W-:Y:S05]  /*8020*/  BRA `(.L_x_187) ;  /* 0xfffffff4000c7947 */ /* 0x000fea000383ffff */
.L_x_188:
[----:B------:R-:W-:-:S00]  /*8030*/  BRA `(.L_x_188) ;  /* 0xfffffffc00fc7947 */ /* 0x000fc0000383ffff */
[----:B------:R-:W-:-:S00]  /*8040*/  NOP ;  /* 0x0000000000007918 */ /* 0x000fc00000000000 */
        /* <DEDUP_REMOVED lines=11> */
.L_x_189:


//--------------------- .nv.shared._ZN7cutlass13device_kernelINS_4gemm6kernel13GemmUniversalIN4cute5tupleIJiiiiEEENS1_10collective13CollectiveMmaINS1_37MainloopSm90TmaGmmaWarpSpecializedFP8ILi28ENS5_IJNS4_1CILi1EEESB_SB_EEENS1_32KernelTmaWarpSpecializedPingpongEEENS5_IJNSA_ILi64EEESF_SF_EEENS_12float_e4m3_tENS5_IJlSB_lEEESH_SI_NS4_8TiledMMAINS4_8MMA_AtomIJNS4_4SM904GMMA30MMA_64x64x32_F32E4M3E4M3_SS_TNILNSM_7ScaleInE1ELSO_1EEEEEENS4_6LayoutISC_NS5_IJNSA_ILi0EEESS_SS_EEEEENS5_IJNS4_10UnderscoreESV_SV_EEEEENS4_13SM90_TMA_LOADENS4_14ComposedLayoutINS4_7SwizzleILi2ELi4ELi3EEENS4_18smem_ptr_flag_bitsILi8EEENSR_INS5_IJNSA_ILi8EEESF_EEENS5_IJSF_SB_EEEEEEEvNS4_8identityESY_S18_vS19_EENS_8epilogue10collective6detail29Sm90TmaWarpSpecializedAdapterINS1C_15DefaultEpilogueISH_SI_SI_NS1B_6thread17LinearCombinationISH_Li1EffLNS1G_9ScaleType4KindE0ELNS_15FloatRoundStyleE2ESH_EENS1_15EpilogueDefaultEEEEEvvEEEEvNT_6ParamsE --------------------------
	.section	.nv.shared._ZN7cutlass13device_kernelINS_4gemm6kernel13GemmUniversalIN4cute5tupleIJiiiiEEENS1_10collective13CollectiveMmaINS1_37MainloopSm90TmaGmmaWarpSpecializedFP8ILi28ENS5_IJNS4_1CILi1EEESB_SB_EEENS1_32KernelTmaWarpSpecializedPingpongEEENS5_IJNSA_ILi64EEESF_SF_EEENS_12float_e4m3_tENS5_IJlSB_lEEESH_SI_NS4_8TiledMMAINS4_8MMA_AtomIJNS4_4SM904GMMA30MMA_64x64x32_F32E4M3E4M3_SS_TNILNSM_7ScaleInE1ELSO_1EEEEEENS4_6LayoutISC_NS5_IJNSA_ILi0EEESS_SS_EEEEENS5_IJNS4_10UnderscoreESV_SV_EEEEENS4_13SM90_TMA_LOADENS4_14ComposedLayoutINS4_7SwizzleILi2ELi4ELi3EEENS4_18smem_ptr_flag_bitsILi8EEENSR_INS5_IJNSA_ILi8EEESF_EEENS5_IJSF_SB_EEEEEEEvNS4_8identityESY_S18_vS19_EENS_8epilogue10collective6detail29Sm90TmaWarpSpecializedAdapterINS1C_15DefaultEpilogueISH_SI_SI_NS1B_6thread17LinearCombinationISH_Li1EffLNS1G_9ScaleType4KindE0ELNS_15FloatRoundStyleE2ESH_EENS1_15EpilogueDefaultEEEEEvvEEEEvNT_6ParamsE,"aw",@nobits
	.sectionflags	@""
	.align	16
	.zero		1024


//--------------------- .nv.shared.reserved.0     --------------------------
	.section	.nv.shared.reserved.0,"aw",@nobits
	.weak		__nv_reservedSMEM_offset_0_alias
	.size		__nv_reservedSMEM_offset_0_alias, 0, 0
	.other		__nv_reservedSMEM_offset_0_alias,@"STO_CUDA_RESERVED_SHARED STV_DEFAULT"
__nv_reservedSMEM_offset_0_alias:
	.zero		0


//--------------------- .nv.global                --------------------------
	.section	.nv.global,"aw",@nobits
.nv.global:
	.type		_ZN40_INTERNAL_e477a50d_4_k_cu_c3ff6472_144024cute1_E,@object
	.size		_ZN40_INTERNAL_e477a50d_4_k_cu_c3ff6472_144024cute1_E,(_ZN40_INTERNAL_e477a50d_4_k_cu_c3ff6472_144024cuda3std3__45__cpo6cbeginE - _ZN40_INTERNAL_e477a50d_4_k_cu_c3ff6472_144024cute1_E)
_ZN40_INTERNAL_e477a50d_4_k_cu_c3ff6472_144024cute1_E:
	.zero		1
	.type		_ZN40_INTERNAL_e477a50d_4_k_cu_c3ff6472_144024cuda3std3__45__cpo6cbeginE,@object
	.size		_ZN40_INTERNAL_e477a50d_4_k_cu_c3ff6472_144024cuda3std3__45__cpo6cbeginE,(_ZN40_INTERNAL_e477a50d_4_k_cu_c3ff6472_144024cuda3std3__48in_placeE - _ZN40_INTERNAL_e477a50d_4_k_cu_c3ff6472_144024cuda3std3__45__cpo6cbeginE)
_ZN40_INTERNAL_e477a50d_4_k_cu_c3ff6472_144024cuda3std3__45__cpo6cbeginE:
	.zero		1
	.type		_ZN40_INTERNAL_e477a50d_4_k_cu_c3ff6472_144024cuda3std3__48in_placeE,@object
	.size		_ZN40_INTERNAL_e477a50d_4_k_cu_c3ff6472_144024cuda3std3__48in_placeE,(_ZN40_INTERNAL_e477a50d_4_k_cu_c3ff6472_144024cuda3std6ranges3__45__cpo9iter_moveE - _ZN40_INTERNAL_e477a50d_4_k_cu_c3ff6472_144024cuda3std3__48in_placeE)
_ZN40_INTERNAL_e477a50d_4_k_cu_c3ff6472_144024cuda3std3__48in_placeE:
	.zero		1
	.type		_ZN40_INTERNAL_e477a50d_4_k_cu_c3ff6472_144024cuda3std6ranges3__45__cpo9iter_moveE,@object
	.size		_ZN40_INTERNAL_e477a50d_4_k_cu_c3ff6472_144024cuda3std6ranges3__45__cpo9iter_moveE,(_ZN40_INTERNAL_e477a50d_4_k_cu_c3ff6472_144024cuda3std3__45__cpo5beginE - _ZN40_INTERNAL_e477a50d_4_k_cu_c3ff6472_144024cuda3std6ranges3__45__cpo9iter_moveE)
_ZN40_INTERNAL_e477a50d_4_k_cu_c3ff6472_144024cuda3std6ranges3__45__cpo9iter_moveE:
	.zero		1
	.type		_ZN40_INTERNAL_e477a50d_4_k_cu_c3ff6472_144024cuda3std3__45__cpo5beginE,@object
	.size		_ZN40_INTERNAL_e477a50d_4_k_cu_c3ff6472_144024cuda3std3__45__cpo5beginE,(_ZN40_INTERNAL_e477a50d_4_k_cu_c3ff6472_144024cuda3std3__442_GLOBAL__N__e477a50d_4_k_cu_c3ff6472_144026ignoreE - _ZN40_INTERNAL_e477a50d_4_k_cu_c3ff6472_144024cuda3std3__45__cpo5beginE)
_ZN40_INTERNAL_e477a50d_4_k_cu_c3ff6472_144024cuda3std3__45__cpo5beginE:
	.zero		1
	.type		_ZN40_INTERNAL_e477a50d_4_k_cu_c3ff6472_144024cuda3std3__442_GLOBAL__N__e477a50d_4_k_cu_c3ff6472_144026ignoreE,@object
	.size		_ZN40_INTERNAL_e477a50d_4_k_cu_c3ff6472_144024cuda3std3__442_GLOBAL__N__e477a50d_4_k_cu_c3ff6472_144026ignoreE,(_ZN40_INTERNAL_e477a50d_4_k_cu_c3ff6472_144024cute7productE - _ZN40_INTERNAL_e477a50d_4_k_cu_c3ff6472_144024cuda3std3__442_GLOBAL__N__e477a50d_4_k_cu_c3ff6472_144026ignoreE)
_ZN40_INTERNAL_e477a50d_4_k_cu_c3ff6472_144024cuda3std3__442_GLOBAL__N__e477a50d_4_k_cu_c3ff6472_144026ignoreE:
	.zero		1
	.type		_ZN40_INTERNAL_e477a50d_4_k_cu_c3ff6472_144024cute7productE,@object
	.size		_ZN40_INTERNAL_e477a50d_4_k_cu_c3ff6472_144024cute7productE,(_ZN40_INTERNAL_e477a50d_4_k_cu_c3ff6472_144024cuda3std3__45__cpo3endE - _ZN40_INTERNAL_e477a50d_4_k_cu_c3ff6472_144024cute7productE)
_ZN40_INTERNAL_e477a50d_4_k_cu_c3ff6472_144024cute7productE:
	.zero		1
	.type		_ZN40_INTERNAL_e477a50d_4_k_cu_c3ff6472_144024cuda3std3__45__cpo3endE,@object
	.size		_ZN40_INTERNAL_e477a50d_4_k_cu_c3ff6472_144024cuda3std3__45__cpo3endE,(_ZN40_INTERNAL_e477a50d_4_k_cu_c3ff6472_144024cuda3std3__419piecewise_constructE - _ZN40_INTERNAL_e477a50d_4_k_cu_c3ff6472_144024cuda3std3__45__cpo3endE)
_ZN40_INTERNAL_e477a50d_4_k_cu_c3ff6472_144024cuda3std3__45__cpo3endE:
	.zero		1
	.type		_ZN40_INTERNAL_e477a50d_4_k_cu_c3ff6472_144024cuda3std3__419piecewise_constructE,@object
	.size		_ZN40_INTERNAL_e477a50d_4_k_cu_c3ff6472_144024cuda3std3__419piecewise_constructE,(_ZN40_INTERNAL_e477a50d_4_k_cu_c3ff6472_144024cuda3std3__45__cpo4cendE - _ZN40_INTERNAL_e477a50d_4_k_cu_c3ff6472_144024cuda3std3__419piecewise_constructE)
_ZN40_INTERNAL_e477a50d_4_k_cu_c3ff6472_144024cuda3std3__419piecewise_constructE:
	.zero		1
	.type		_ZN40_INTERNAL_e477a50d_4_k_cu_c3ff6472_144024cuda3std3__45__cpo4cendE,@object
	.size		_ZN40_INTERNAL_e477a50d_4_k_cu_c3ff6472_144024cuda3std3__45__cpo4cendE,(_ZN40_INTERNAL_e477a50d_4_k_cu_c3ff6472_144024cuda3std6ranges3__45__cpo4swapE - _ZN40_INTERNAL_e477a50d_4_k_cu_c3ff6472_144024cuda3std3__45__cpo4cendE)
_ZN40_INTERNAL_e477a50d_4_k_cu_c3ff6472_144024cuda3std3__45__cpo4cendE:
	.zero		1
	.type		_ZN40_INTERNAL_e477a50d_4_k_cu_c3ff6472_144024cuda3std6ranges3__45__cpo4swapE,@object
	.size		_ZN40_INTERNAL_e477a50d_4_k_cu_c3ff6472_144024cuda3std6ranges3__45__cpo4swapE,(.L_7 - _ZN40_INTERNAL_e477a50d_4_k_cu_c3ff6472_144024cuda3std6ranges3__45__cpo4swapE)
_ZN40_INTERNAL_e477a50d_4_k_cu_c3ff6472_144024cuda3std6ranges3__45__cpo4swapE:
	.zero		1
.L_7:


//--------------------- .nv.constant0._ZN7cutlass13device_kernelINS_4gemm6kernel13GemmUniversalIN4cute5tupleIJiiiiEEENS1_10collective13CollectiveMmaINS1_37MainloopSm90TmaGmmaWarpSpecializedFP8ILi28ENS5_IJNS4_1CILi1EEESB_SB_EEENS1_32KernelTmaWarpSpecializedPingpongEEENS5_IJNSA_ILi64EEESF_SF_EEENS_12float_e4m3_tENS5_IJlSB_lEEESH_SI_NS4_8TiledMMAINS4_8MMA_AtomIJNS4_4SM904GMMA30MMA_64x64x32_F32E4M3E4M3_SS_TNILNSM_7ScaleInE1ELSO_1EEEEEENS4_6LayoutISC_NS5_IJNSA_ILi0EEESS_SS_EEEEENS5_IJNS4_10UnderscoreESV_SV_EEEEENS4_13SM90_TMA_LOADENS4_14ComposedLayoutINS4_7SwizzleILi2ELi4ELi3EEENS4_18smem_ptr_flag_bitsILi8EEENSR_INS5_IJNSA_ILi8EEESF_EEENS5_IJSF_SB_EEEEEEEvNS4_8identityESY_S18_vS19_EENS_8epilogue10collective6detail29Sm90TmaWarpSpecializedAdapterINS1C_15DefaultEpilogueISH_SI_SI_NS1B_6thread17LinearCombinationISH_Li1EffLNS1G_9ScaleType4KindE0ELNS_15FloatRoundStyleE2ESH_EENS1_15EpilogueDefaultEEEEEvvEEEEvNT_6ParamsE --------------------------
	.section	.nv.constant0._ZN7cutlass13device_kernelINS_4gemm6kernel13GemmUniversalIN4cute5tupleIJiiiiEEENS1_10collective13CollectiveMmaINS1_37MainloopSm90TmaGmmaWarpSpecializedFP8ILi28ENS5_IJNS4_1CILi1EEESB_SB_EEENS1_32KernelTmaWarpSpecializedPingpongEEENS5_IJNSA_ILi64EEESF_SF_EEENS_12float_e4m3_tENS5_IJlSB_lEEESH_SI_NS4_8TiledMMAINS4_8MMA_AtomIJNS4_4SM904GMMA30MMA_64x64x32_F32E4M3E4M3_SS_TNILNSM_7ScaleInE1ELSO_1EEEEEENS4_6LayoutISC_NS5_IJNSA_ILi0EEESS_SS_EEEEENS5_IJNS4_10UnderscoreESV_SV_EEEEENS4_13SM90_TMA_LOADENS4_14ComposedLayoutINS4_7SwizzleILi2ELi4ELi3EEENS4_18smem_ptr_flag_bitsILi8EEENSR_INS5_IJNSA_ILi8EEESF_EEENS5_IJSF_SB_EEEEEEEvNS4_8identityESY_S18_vS19_EENS_8epilogue10collective6detail29Sm90TmaWarpSpecializedAdapterINS1C_15DefaultEpilogueISH_SI_SI_NS1B_6thread17LinearCombinationISH_Li1EffLNS1G_9ScaleType4KindE0ELNS_15FloatRoundStyleE2ESH_EENS1_15EpilogueDefaultEEEEEvvEEEEvNT_6ParamsE,"a",@progbits
	.sectionflags	@""
	.align	4
.nv.constant0._ZN7cutlass13device_kernelINS_4gemm6kernel13GemmUniversalIN4cute5tupleIJiiiiEEENS1_10collective13CollectiveMmaINS1_37MainloopSm90TmaGmmaWarpSpecializedFP8ILi28ENS5_IJNS4_1CILi1EEESB_SB_EEENS1_32KernelTmaWarpSpecializedPingpongEEENS5_IJNSA_ILi64EEESF_SF_EEENS_12float_e4m3_tENS5_IJlSB_lEEESH_SI_NS4_8TiledMMAINS4_8MMA_AtomIJNS4_4SM904GMMA30MMA_64x64x32_F32E4M3E4M3_SS_TNILNSM_7ScaleInE1ELSO_1EEEEEENS4_6LayoutISC_NS5_IJNSA_ILi0EEESS_SS_EEEEENS5_IJNS4_10UnderscoreESV_SV_EEEEENS4_13SM90_TMA_LOADENS4_14ComposedLayoutINS4_7SwizzleILi2ELi4ELi3EEENS4_18smem_ptr_flag_bitsILi8EEENSR_INS5_IJNSA_ILi8EEESF_EEENS5_IJSF_SB_EEEEEEEvNS4_8identityESY_S18_vS19_EENS_8epilogue10collective6detail29Sm90TmaWarpSpecializedAdapterINS1C_15DefaultEpilogueISH_SI_SI_NS1B_6thread17LinearCombinationISH_Li1EffLNS1G_9ScaleType4KindE0ELNS_15FloatRoundStyleE2ESH_EENS1_15EpilogueDefaultEEEEEvvEEEEvNT_6ParamsE:
	.zero		1664


//--------------------- SYMBOLS --------------------------

	.type		.nv.reservedSmem.offset0,@object
	.size		.nv.reservedSmem.offset0,0x4
